//
// Generated by NVIDIA NVVM Compiler
//
// Compiler Build ID: CL-36424714
// Cuda compilation tools, release 13.0, V13.0.88
// Based on NVVM 20.0.0
//

.version 9.0
.target sm_100
.address_size 64

	// .globl	_Z22flash_attention_kernelIfEvPKT_S2_S2_PS0_mmmmmfS2_

.visible .entry _Z22flash_attention_kernelIfEvPKT_S2_S2_PS0_mmmmmfS2_(
	.param .u64 .ptr .align 1 _Z22flash_attention_kernelIfEvPKT_S2_S2_PS0_mmmmmfS2__param_0,
	.param .u64 .ptr .align 1 _Z22flash_attention_kernelIfEvPKT_S2_S2_PS0_mmmmmfS2__param_1,
	.param .u64 .ptr .align 1 _Z22flash_attention_kernelIfEvPKT_S2_S2_PS0_mmmmmfS2__param_2,
	.param .u64 .ptr .align 1 _Z22flash_attention_kernelIfEvPKT_S2_S2_PS0_mmmmmfS2__param_3,
	.param .u64 _Z22flash_attention_kernelIfEvPKT_S2_S2_PS0_mmmmmfS2__param_4,
	.param .u64 _Z22flash_attention_kernelIfEvPKT_S2_S2_PS0_mmmmmfS2__param_5,
	.param .u64 _Z22flash_attention_kernelIfEvPKT_S2_S2_PS0_mmmmmfS2__param_6,
	.param .u64 _Z22flash_attention_kernelIfEvPKT_S2_S2_PS0_mmmmmfS2__param_7,
	.param .u64 _Z22flash_attention_kernelIfEvPKT_S2_S2_PS0_mmmmmfS2__param_8,
	.param .f32 _Z22flash_attention_kernelIfEvPKT_S2_S2_PS0_mmmmmfS2__param_9,
	.param .u64 .ptr .align 1 _Z22flash_attention_kernelIfEvPKT_S2_S2_PS0_mmmmmfS2__param_10
)
{
	.reg .pred 	%p<72>;
	.reg .b32 	%r<37>;
	.reg .b32 	%f<562>;
	.reg .b64 	%rd<303>;

	ld.param.u64 	%rd98, [_Z22flash_attention_kernelIfEvPKT_S2_S2_PS0_mmmmmfS2__param_0];
	ld.param.u64 	%rd99, [_Z22flash_attention_kernelIfEvPKT_S2_S2_PS0_mmmmmfS2__param_1];
	ld.param.u64 	%rd100, [_Z22flash_attention_kernelIfEvPKT_S2_S2_PS0_mmmmmfS2__param_4];
	ld.param.u64 	%rd93, [_Z22flash_attention_kernelIfEvPKT_S2_S2_PS0_mmmmmfS2__param_5];
	ld.param.u64 	%rd94, [_Z22flash_attention_kernelIfEvPKT_S2_S2_PS0_mmmmmfS2__param_6];
	ld.param.u64 	%rd95, [_Z22flash_attention_kernelIfEvPKT_S2_S2_PS0_mmmmmfS2__param_7];
	ld.param.u64 	%rd101, [_Z22flash_attention_kernelIfEvPKT_S2_S2_PS0_mmmmmfS2__param_8];
	ld.param.f32 	%f108, [_Z22flash_attention_kernelIfEvPKT_S2_S2_PS0_mmmmmfS2__param_9];
	ld.param.u64 	%rd97, [_Z22flash_attention_kernelIfEvPKT_S2_S2_PS0_mmmmmfS2__param_10];
	cvta.to.global.u64 	%rd1, %rd99;
	cvta.to.global.u64 	%rd2, %rd98;
	cvta.to.global.u64 	%rd3, %rd97;
	mov.u32 	%r1, %ctaid.x;
	mov.u32 	%r2, %ntid.x;
	mov.u32 	%r3, %tid.x;
	mad.lo.s32 	%r4, %r1, %r2, %r3;
	cvt.u64.u32 	%rd4, %r4;
	mov.u32 	%r5, %ctaid.y;
	mov.u32 	%r6, %ntid.y;
	mov.u32 	%r7, %tid.y;
	mad.lo.s32 	%r8, %r5, %r6, %r7;
	cvt.u64.u32 	%rd5, %r8;
	mov.u32 	%r10, %ctaid.z;
	cvt.u64.u32 	%rd6, %r10;
	setp.le.u64 	%p1, %rd94, %rd4;
	setp.le.u64 	%p2, %rd101, %rd5;
	or.pred  	%p3, %p1, %p2;
	mul.lo.s64 	%rd102, %rd93, %rd100;
	setp.le.u64 	%p4, %rd102, %rd6;
	or.pred  	%p5, %p4, %p3;
	@%p5 bra 	$L__BB0_82;
	and.b64  	%rd103, %rd93, -4294967296;
	setp.ne.s64 	%p6, %rd103, 0;
	@%p6 bra 	$L__BB0_3;
	cvt.u32.u64 	%r11, %rd93;
	cvt.u32.u64 	%r12, %rd6;
	div.u32 	%r13, %r12, %r11;
	mul.lo.s32 	%r14, %r13, %r11;
	sub.s32 	%r15, %r12, %r14;
	cvt.u64.u32 	%rd274, %r13;
	cvt.u64.u32 	%rd275, %r15;
	bra.uni 	$L__BB0_4;
$L__BB0_3:
	div.u64 	%rd274, %rd6, %rd93;
	mul.lo.s64 	%rd104, %rd274, %rd93;
	sub.s64 	%rd275, %rd6, %rd104;
$L__BB0_4:
	mad.lo.s64 	%rd105, %rd274, %rd93, %rd275;
	mul.lo.s64 	%rd106, %rd101, %rd94;
	mul.lo.s64 	%rd13, %rd106, %rd105;
	mul.lo.s64 	%rd107, %rd101, %rd95;
	mul.lo.s64 	%rd14, %rd107, %rd105;
	setp.eq.s64 	%p7, %rd95, 0;
	mov.f32 	%f507, 0fCE6E6B28;
	@%p7 bra 	$L__BB0_19;
	mad.lo.s64 	%rd15, %rd101, %rd4, %rd13;
	setp.ne.s64 	%p8, %rd97, 0;
	@%p8 bra 	$L__BB0_33;
	and.b64  	%rd16, %rd101, 7;
	mov.f32 	%f507, 0fCE6E6B28;
	mov.b64 	%rd276, 0;
$L__BB0_7:
	add.s64 	%rd145, %rd101, -1;
	setp.lt.u64 	%p19, %rd145, 7;
	mad.lo.s64 	%rd18, %rd276, %rd101, %rd14;
	mov.f32 	%f505, 0f00000000;
	mov.b64 	%rd279, 0;
	@%p19 bra 	$L__BB0_10;
	mov.f32 	%f505, 0f00000000;
	mov.b64 	%rd277, 0;
$L__BB0_9:
	.pragma "nounroll";
	add.s64 	%rd147, %rd15, %rd277;
	add.s64 	%rd148, %rd18, %rd277;
	shl.b64 	%rd149, %rd147, 2;
	add.s64 	%rd150, %rd2, %rd149;
	ld.global.f32 	%f164, [%rd150];
	shl.b64 	%rd151, %rd148, 2;
	add.s64 	%rd152, %rd1, %rd151;
	ld.global.f32 	%f165, [%rd152];
	fma.rn.f32 	%f166, %f164, %f165, %f505;
	ld.global.f32 	%f167, [%rd150+4];
	ld.global.f32 	%f168, [%rd152+4];
	fma.rn.f32 	%f169, %f167, %f168, %f166;
	ld.global.f32 	%f170, [%rd150+8];
	ld.global.f32 	%f171, [%rd152+8];
	fma.rn.f32 	%f172, %f170, %f171, %f169;
	ld.global.f32 	%f173, [%rd150+12];
	ld.global.f32 	%f174, [%rd152+12];
	fma.rn.f32 	%f175, %f173, %f174, %f172;
	ld.global.f32 	%f176, [%rd150+16];
	ld.global.f32 	%f177, [%rd152+16];
	fma.rn.f32 	%f178, %f176, %f177, %f175;
	ld.global.f32 	%f179, [%rd150+20];
	ld.global.f32 	%f180, [%rd152+20];
	fma.rn.f32 	%f181, %f179, %f180, %f178;
	ld.global.f32 	%f182, [%rd150+24];
	ld.global.f32 	%f183, [%rd152+24];
	fma.rn.f32 	%f184, %f182, %f183, %f181;
	ld.global.f32 	%f185, [%rd150+28];
	ld.global.f32 	%f186, [%rd152+28];
	fma.rn.f32 	%f505, %f185, %f186, %f184;
	add.s64 	%rd277, %rd277, 8;
	and.b64  	%rd279, %rd101, -8;
	setp.ne.s64 	%p20, %rd277, %rd279;
	@%p20 bra 	$L__BB0_9;
$L__BB0_10:
	setp.eq.s64 	%p21, %rd16, 0;
	@%p21 bra 	$L__BB0_18;
	add.s64 	%rd153, %rd16, -1;
	setp.lt.u64 	%p22, %rd153, 3;
	@%p22 bra 	$L__BB0_13;
	add.s64 	%rd154, %rd15, %rd279;
	add.s64 	%rd155, %rd18, %rd279;
	shl.b64 	%rd156, %rd154, 2;
	add.s64 	%rd157, %rd2, %rd156;
	ld.global.f32 	%f188, [%rd157];
	shl.b64 	%rd158, %rd155, 2;
	add.s64 	%rd159, %rd1, %rd158;
	ld.global.f32 	%f189, [%rd159];
	fma.rn.f32 	%f190, %f188, %f189, %f505;
	ld.global.f32 	%f191, [%rd157+4];
	ld.global.f32 	%f192, [%rd159+4];
	fma.rn.f32 	%f193, %f191, %f192, %f190;
	ld.global.f32 	%f194, [%rd157+8];
	ld.global.f32 	%f195, [%rd159+8];
	fma.rn.f32 	%f196, %f194, %f195, %f193;
	ld.global.f32 	%f197, [%rd157+12];
	ld.global.f32 	%f198, [%rd159+12];
	fma.rn.f32 	%f505, %f197, %f198, %f196;
	add.s64 	%rd279, %rd279, 4;
$L__BB0_13:
	and.b64  	%rd160, %rd101, 3;
	setp.eq.s64 	%p23, %rd160, 0;
	@%p23 bra 	$L__BB0_18;
	setp.eq.s64 	%p24, %rd160, 1;
	@%p24 bra 	$L__BB0_16;
	add.s64 	%rd161, %rd15, %rd279;
	add.s64 	%rd162, %rd18, %rd279;
	shl.b64 	%rd163, %rd161, 2;
	add.s64 	%rd164, %rd2, %rd163;
	ld.global.f32 	%f200, [%rd164];
	shl.b64 	%rd165, %rd162, 2;
	add.s64 	%rd166, %rd1, %rd165;
	ld.global.f32 	%f201, [%rd166];
	fma.rn.f32 	%f202, %f200, %f201, %f505;
	ld.global.f32 	%f203, [%rd164+4];
	ld.global.f32 	%f204, [%rd166+4];
	fma.rn.f32 	%f505, %f203, %f204, %f202;
	add.s64 	%rd279, %rd279, 2;
$L__BB0_16:
	and.b64  	%rd167, %rd101, 1;
	setp.eq.b64 	%p25, %rd167, 1;
	not.pred 	%p26, %p25;
	@%p26 bra 	$L__BB0_18;
	add.s64 	%rd168, %rd15, %rd279;
	add.s64 	%rd169, %rd18, %rd279;
	shl.b64 	%rd170, %rd168, 2;
	add.s64 	%rd171, %rd2, %rd170;
	ld.global.f32 	%f205, [%rd171];
	shl.b64 	%rd172, %rd169, 2;
	add.s64 	%rd173, %rd1, %rd172;
	ld.global.f32 	%f206, [%rd173];
	fma.rn.f32 	%f505, %f205, %f206, %f505;
$L__BB0_18:
	mul.f32 	%f207, %f108, %f505;
	max.f32 	%f507, %f507, %f207;
	add.s64 	%rd276, %rd276, 1;
	setp.eq.s64 	%p27, %rd276, %rd95;
	@%p27 bra 	$L__BB0_19;
	bra.uni 	$L__BB0_7;
$L__BB0_19:
	setp.eq.s64 	%p28, %rd95, 0;
	mov.f32 	%f560, 0f00000000;
	mov.f32 	%f561, %f560;
	@%p28 bra 	$L__BB0_81;
	setp.ne.s64 	%p29, %rd101, 0;
	mad.lo.s64 	%rd31, %rd101, %rd4, %rd13;
	mad.lo.s64 	%rd174, %rd274, %rd94, %rd4;
	mul.lo.s64 	%rd32, %rd174, %rd95;
	add.s64 	%rd33, %rd14, %rd5;
	@%p29 bra 	$L__BB0_54;
	ld.param.u64 	%rd272, [_Z22flash_attention_kernelIfEvPKT_S2_S2_PS0_mmmmmfS2__param_2];
	cvta.to.global.u64 	%rd34, %rd272;
	setp.ne.s64 	%p50, %rd97, 0;
	@%p50 bra 	$L__BB0_46;
	mul.f32 	%f450, %f108, 0f00000000;
	sub.f32 	%f451, %f450, %f507;
	fma.rn.f32 	%f452, %f451, 0f3BBB989D, 0f3F000000;
	cvt.sat.f32.f32 	%f453, %f452;
	mov.f32 	%f454, 0f4B400001;
	mov.f32 	%f455, 0f437C0000;
	fma.rm.f32 	%f456, %f453, %f455, %f454;
	add.f32 	%f457, %f456, 0fCB40007F;
	neg.f32 	%f458, %f457;
	fma.rn.f32 	%f459, %f451, 0f3FB8AA3B, %f458;
	fma.rn.f32 	%f17, %f451, 0f32A57060, %f459;
	mov.b32 	%r35, %f456;
	shl.b32 	%r36, %r35, 23;
	mov.b32 	%f18, %r36;
	and.b64  	%rd35, %rd95, 7;
	setp.lt.u64 	%p64, %rd95, 8;
	shl.b64 	%rd263, %rd33, 2;
	add.s64 	%rd36, %rd34, %rd263;
	mov.f32 	%f561, 0f00000000;
	mov.f32 	%f560, %f561;
	@%p64 bra 	$L__BB0_25;
	and.b64  	%rd282, %rd95, -8;
	ld.global.f32 	%f461, [%rd36];
	ex2.approx.ftz.f32 	%f462, %f17;
	mul.f32 	%f19, %f462, %f18;
	mul.f32 	%f20, %f461, %f19;
	mov.f32 	%f561, 0f00000000;
$L__BB0_24:
	.pragma "nounroll";
	add.f32 	%f463, %f560, %f19;
	add.f32 	%f464, %f561, %f20;
	add.f32 	%f465, %f463, %f19;
	add.f32 	%f466, %f464, %f20;
	add.f32 	%f467, %f465, %f19;
	add.f32 	%f468, %f466, %f20;
	add.f32 	%f469, %f467, %f19;
	add.f32 	%f470, %f468, %f20;
	add.f32 	%f471, %f469, %f19;
	add.f32 	%f472, %f470, %f20;
	add.f32 	%f473, %f471, %f19;
	add.f32 	%f474, %f472, %f20;
	add.f32 	%f475, %f473, %f19;
	add.f32 	%f476, %f474, %f20;
	add.f32 	%f560, %f475, %f19;
	add.f32 	%f561, %f476, %f20;
	add.s64 	%rd282, %rd282, -8;
	setp.ne.s64 	%p65, %rd282, 0;
	@%p65 bra 	$L__BB0_24;
$L__BB0_25:
	setp.eq.s64 	%p66, %rd35, 0;
	@%p66 bra 	$L__BB0_81;
	and.b64  	%rd40, %rd95, 3;
	setp.lt.u64 	%p67, %rd35, 4;
	@%p67 bra 	$L__BB0_28;
	ex2.approx.ftz.f32 	%f478, %f17;
	mul.f32 	%f479, %f478, %f18;
	add.f32 	%f480, %f560, %f479;
	ld.global.f32 	%f481, [%rd36];
	fma.rn.f32 	%f482, %f481, %f479, %f561;
	add.f32 	%f483, %f480, %f479;
	fma.rn.f32 	%f484, %f481, %f479, %f482;
	add.f32 	%f485, %f483, %f479;
	fma.rn.f32 	%f486, %f481, %f479, %f484;
	add.f32 	%f560, %f485, %f479;
	fma.rn.f32 	%f561, %f481, %f479, %f486;
$L__BB0_28:
	setp.eq.s64 	%p68, %rd40, 0;
	@%p68 bra 	$L__BB0_81;
	setp.eq.s64 	%p69, %rd40, 1;
	@%p69 bra 	$L__BB0_31;
	ex2.approx.ftz.f32 	%f488, %f17;
	mul.f32 	%f489, %f488, %f18;
	add.f32 	%f490, %f560, %f489;
	ld.global.f32 	%f491, [%rd36];
	fma.rn.f32 	%f492, %f491, %f489, %f561;
	add.f32 	%f560, %f490, %f489;
	fma.rn.f32 	%f561, %f491, %f489, %f492;
$L__BB0_31:
	and.b64  	%rd264, %rd95, 1;
	setp.eq.b64 	%p70, %rd264, 1;
	not.pred 	%p71, %p70;
	@%p71 bra 	$L__BB0_81;
	ex2.approx.ftz.f32 	%f493, %f17;
	mul.f32 	%f494, %f493, %f18;
	add.f32 	%f560, %f560, %f494;
	ld.global.f32 	%f495, [%rd36];
	fma.rn.f32 	%f561, %f495, %f494, %f561;
	bra.uni 	$L__BB0_81;
$L__BB0_33:
	and.b64  	%rd28, %rd101, 7;
	mov.f32 	%f507, 0fCE6E6B28;
	mov.b64 	%rd281, 0;
$L__BB0_34:
	add.s64 	%rd110, %rd101, -1;
	setp.lt.u64 	%p9, %rd110, 7;
	mad.lo.s64 	%rd30, %rd281, %rd101, %rd14;
	mov.f32 	%f549, 0f00000000;
	mov.b64 	%rd296, 0;
	@%p9 bra 	$L__BB0_37;
	mov.f32 	%f549, 0f00000000;
	mov.b64 	%rd294, 0;
$L__BB0_36:
	.pragma "nounroll";
	add.s64 	%rd112, %rd15, %rd294;
	add.s64 	%rd113, %rd30, %rd294;
	shl.b64 	%rd114, %rd112, 2;
	add.s64 	%rd115, %rd2, %rd114;
	ld.global.f32 	%f114, [%rd115];
	shl.b64 	%rd116, %rd113, 2;
	add.s64 	%rd117, %rd1, %rd116;
	ld.global.f32 	%f115, [%rd117];
	fma.rn.f32 	%f116, %f114, %f115, %f549;
	ld.global.f32 	%f117, [%rd115+4];
	ld.global.f32 	%f118, [%rd117+4];
	fma.rn.f32 	%f119, %f117, %f118, %f116;
	ld.global.f32 	%f120, [%rd115+8];
	ld.global.f32 	%f121, [%rd117+8];
	fma.rn.f32 	%f122, %f120, %f121, %f119;
	ld.global.f32 	%f123, [%rd115+12];
	ld.global.f32 	%f124, [%rd117+12];
	fma.rn.f32 	%f125, %f123, %f124, %f122;
	ld.global.f32 	%f126, [%rd115+16];
	ld.global.f32 	%f127, [%rd117+16];
	fma.rn.f32 	%f128, %f126, %f127, %f125;
	ld.global.f32 	%f129, [%rd115+20];
	ld.global.f32 	%f130, [%rd117+20];
	fma.rn.f32 	%f131, %f129, %f130, %f128;
	ld.global.f32 	%f132, [%rd115+24];
	ld.global.f32 	%f133, [%rd117+24];
	fma.rn.f32 	%f134, %f132, %f133, %f131;
	ld.global.f32 	%f135, [%rd115+28];
	ld.global.f32 	%f136, [%rd117+28];
	fma.rn.f32 	%f549, %f135, %f136, %f134;
	add.s64 	%rd294, %rd294, 8;
	and.b64  	%rd296, %rd101, -8;
	setp.ne.s64 	%p10, %rd294, %rd296;
	@%p10 bra 	$L__BB0_36;
$L__BB0_37:
	setp.eq.s64 	%p11, %rd28, 0;
	@%p11 bra 	$L__BB0_45;
	add.s64 	%rd118, %rd28, -1;
	setp.lt.u64 	%p12, %rd118, 3;
	@%p12 bra 	$L__BB0_40;
	add.s64 	%rd119, %rd15, %rd296;
	add.s64 	%rd120, %rd30, %rd296;
	shl.b64 	%rd121, %rd119, 2;
	add.s64 	%rd122, %rd2, %rd121;
	ld.global.f32 	%f138, [%rd122];
	shl.b64 	%rd123, %rd120, 2;
	add.s64 	%rd124, %rd1, %rd123;
	ld.global.f32 	%f139, [%rd124];
	fma.rn.f32 	%f140, %f138, %f139, %f549;
	ld.global.f32 	%f141, [%rd122+4];
	ld.global.f32 	%f142, [%rd124+4];
	fma.rn.f32 	%f143, %f141, %f142, %f140;
	ld.global.f32 	%f144, [%rd122+8];
	ld.global.f32 	%f145, [%rd124+8];
	fma.rn.f32 	%f146, %f144, %f145, %f143;
	ld.global.f32 	%f147, [%rd122+12];
	ld.global.f32 	%f148, [%rd124+12];
	fma.rn.f32 	%f549, %f147, %f148, %f146;
	add.s64 	%rd296, %rd296, 4;
$L__BB0_40:
	and.b64  	%rd125, %rd101, 3;
	setp.eq.s64 	%p13, %rd125, 0;
	@%p13 bra 	$L__BB0_45;
	setp.eq.s64 	%p14, %rd125, 1;
	@%p14 bra 	$L__BB0_43;
	add.s64 	%rd126, %rd15, %rd296;
	add.s64 	%rd127, %rd30, %rd296;
	shl.b64 	%rd128, %rd126, 2;
	add.s64 	%rd129, %rd2, %rd128;
	ld.global.f32 	%f150, [%rd129];
	shl.b64 	%rd130, %rd127, 2;
	add.s64 	%rd131, %rd1, %rd130;
	ld.global.f32 	%f151, [%rd131];
	fma.rn.f32 	%f152, %f150, %f151, %f549;
	ld.global.f32 	%f153, [%rd129+4];
	ld.global.f32 	%f154, [%rd131+4];
	fma.rn.f32 	%f549, %f153, %f154, %f152;
	add.s64 	%rd296, %rd296, 2;
$L__BB0_43:
	and.b64  	%rd132, %rd101, 1;
	setp.eq.b64 	%p15, %rd132, 1;
	not.pred 	%p16, %p15;
	@%p16 bra 	$L__BB0_45;
	add.s64 	%rd133, %rd15, %rd296;
	add.s64 	%rd134, %rd30, %rd296;
	shl.b64 	%rd135, %rd133, 2;
	add.s64 	%rd136, %rd2, %rd135;
	ld.global.f32 	%f155, [%rd136];
	shl.b64 	%rd137, %rd134, 2;
	add.s64 	%rd138, %rd1, %rd137;
	ld.global.f32 	%f156, [%rd138];
	fma.rn.f32 	%f549, %f155, %f156, %f549;
$L__BB0_45:
	mul.f32 	%f157, %f108, %f549;
	mad.lo.s64 	%rd139, %rd274, %rd94, %rd4;
	mad.lo.s64 	%rd140, %rd139, %rd95, %rd281;
	shl.b64 	%rd141, %rd140, 2;
	add.s64 	%rd142, %rd3, %rd141;
	ld.global.f32 	%f158, [%rd142];
	setp.eq.f32 	%p17, %f158, 0f00000000;
	selp.f32 	%f159, 0fCE6E6B28, %f157, %p17;
	max.f32 	%f507, %f507, %f159;
	add.s64 	%rd281, %rd281, 1;
	setp.eq.s64 	%p18, %rd281, %rd95;
	@%p18 bra 	$L__BB0_19;
	bra.uni 	$L__BB0_34;
$L__BB0_46:
	and.b64  	%rd41, %rd95, 3;
	setp.lt.u64 	%p51, %rd95, 4;
	shl.b64 	%rd251, %rd33, 2;
	add.s64 	%rd42, %rd34, %rd251;
	mov.f32 	%f561, 0f00000000;
	mov.b64 	%rd286, 0;
	mov.f32 	%f560, %f561;
	@%p51 bra 	$L__BB0_49;
	and.b64  	%rd286, %rd95, -4;
	ld.global.f32 	%f43, [%rd42];
	mul.f32 	%f44, %f108, 0f00000000;
	mov.f32 	%f561, 0f00000000;
	mov.b64 	%rd284, 0;
	mov.u64 	%rd283, %rd286;
$L__BB0_48:
	.pragma "nounroll";
	add.s64 	%rd253, %rd284, %rd32;
	shl.b64 	%rd254, %rd253, 2;
	add.s64 	%rd255, %rd3, %rd254;
	ld.global.f32 	%f338, [%rd255];
	setp.eq.f32 	%p52, %f338, 0f00000000;
	selp.f32 	%f339, 0fCE6E6B28, %f44, %p52;
	sub.f32 	%f340, %f339, %f507;
	fma.rn.f32 	%f341, %f340, 0f3BBB989D, 0f3F000000;
	cvt.sat.f32.f32 	%f342, %f341;
	mov.f32 	%f343, 0f4B400001;
	mov.f32 	%f344, 0f437C0000;
	fma.rm.f32 	%f345, %f342, %f344, %f343;
	add.f32 	%f346, %f345, 0fCB40007F;
	neg.f32 	%f347, %f346;
	fma.rn.f32 	%f348, %f340, 0f3FB8AA3B, %f347;
	fma.rn.f32 	%f349, %f340, 0f32A57060, %f348;
	mov.b32 	%r21, %f345;
	shl.b32 	%r22, %r21, 23;
	mov.b32 	%f350, %r22;
	ex2.approx.ftz.f32 	%f351, %f349;
	mul.f32 	%f352, %f351, %f350;
	add.f32 	%f353, %f560, %f352;
	fma.rn.f32 	%f354, %f43, %f352, %f561;
	ld.global.f32 	%f355, [%rd255+4];
	setp.eq.f32 	%p53, %f355, 0f00000000;
	selp.f32 	%f356, 0fCE6E6B28, %f44, %p53;
	sub.f32 	%f357, %f356, %f507;
	fma.rn.f32 	%f358, %f357, 0f3BBB989D, 0f3F000000;
	cvt.sat.f32.f32 	%f359, %f358;
	fma.rm.f32 	%f360, %f359, %f344, %f343;
	add.f32 	%f361, %f360, 0fCB40007F;
	neg.f32 	%f362, %f361;
	fma.rn.f32 	%f363, %f357, 0f3FB8AA3B, %f362;
	fma.rn.f32 	%f364, %f357, 0f32A57060, %f363;
	mov.b32 	%r23, %f360;
	shl.b32 	%r24, %r23, 23;
	mov.b32 	%f365, %r24;
	ex2.approx.ftz.f32 	%f366, %f364;
	mul.f32 	%f367, %f366, %f365;
	add.f32 	%f368, %f353, %f367;
	fma.rn.f32 	%f369, %f43, %f367, %f354;
	ld.global.f32 	%f370, [%rd255+8];
	setp.eq.f32 	%p54, %f370, 0f00000000;
	selp.f32 	%f371, 0fCE6E6B28, %f44, %p54;
	sub.f32 	%f372, %f371, %f507;
	fma.rn.f32 	%f373, %f372, 0f3BBB989D, 0f3F000000;
	cvt.sat.f32.f32 	%f374, %f373;
	fma.rm.f32 	%f375, %f374, %f344, %f343;
	add.f32 	%f376, %f375, 0fCB40007F;
	neg.f32 	%f377, %f376;
	fma.rn.f32 	%f378, %f372, 0f3FB8AA3B, %f377;
	fma.rn.f32 	%f379, %f372, 0f32A57060, %f378;
	mov.b32 	%r25, %f375;
	shl.b32 	%r26, %r25, 23;
	mov.b32 	%f380, %r26;
	ex2.approx.ftz.f32 	%f381, %f379;
	mul.f32 	%f382, %f381, %f380;
	add.f32 	%f383, %f368, %f382;
	fma.rn.f32 	%f384, %f43, %f382, %f369;
	ld.global.f32 	%f385, [%rd255+12];
	setp.eq.f32 	%p55, %f385, 0f00000000;
	selp.f32 	%f386, 0fCE6E6B28, %f44, %p55;
	sub.f32 	%f387, %f386, %f507;
	fma.rn.f32 	%f388, %f387, 0f3BBB989D, 0f3F000000;
	cvt.sat.f32.f32 	%f389, %f388;
	fma.rm.f32 	%f390, %f389, %f344, %f343;
	add.f32 	%f391, %f390, 0fCB40007F;
	neg.f32 	%f392, %f391;
	fma.rn.f32 	%f393, %f387, 0f3FB8AA3B, %f392;
	fma.rn.f32 	%f394, %f387, 0f32A57060, %f393;
	mov.b32 	%r27, %f390;
	shl.b32 	%r28, %r27, 23;
	mov.b32 	%f395, %r28;
	ex2.approx.ftz.f32 	%f396, %f394;
	mul.f32 	%f397, %f396, %f395;
	add.f32 	%f560, %f383, %f397;
	fma.rn.f32 	%f561, %f43, %f397, %f384;
	add.s64 	%rd284, %rd284, 4;
	add.s64 	%rd283, %rd283, -4;
	setp.ne.s64 	%p56, %rd283, 0;
	@%p56 bra 	$L__BB0_48;
$L__BB0_49:
	setp.eq.s64 	%p57, %rd41, 0;
	@%p57 bra 	$L__BB0_81;
	setp.eq.s64 	%p58, %rd41, 1;
	@%p58 bra 	$L__BB0_52;
	mul.f32 	%f399, %f108, 0f00000000;
	add.s64 	%rd256, %rd286, %rd32;
	shl.b64 	%rd257, %rd256, 2;
	add.s64 	%rd258, %rd3, %rd257;
	ld.global.f32 	%f400, [%rd258];
	setp.eq.f32 	%p59, %f400, 0f00000000;
	selp.f32 	%f401, 0fCE6E6B28, %f399, %p59;
	sub.f32 	%f402, %f401, %f507;
	fma.rn.f32 	%f403, %f402, 0f3BBB989D, 0f3F000000;
	cvt.sat.f32.f32 	%f404, %f403;
	mov.f32 	%f405, 0f4B400001;
	mov.f32 	%f406, 0f437C0000;
	fma.rm.f32 	%f407, %f404, %f406, %f405;
	add.f32 	%f408, %f407, 0fCB40007F;
	neg.f32 	%f409, %f408;
	fma.rn.f32 	%f410, %f402, 0f3FB8AA3B, %f409;
	fma.rn.f32 	%f411, %f402, 0f32A57060, %f410;
	mov.b32 	%r29, %f407;
	shl.b32 	%r30, %r29, 23;
	mov.b32 	%f412, %r30;
	ex2.approx.ftz.f32 	%f413, %f411;
	mul.f32 	%f414, %f413, %f412;
	add.f32 	%f415, %f560, %f414;
	ld.global.f32 	%f416, [%rd42];
	fma.rn.f32 	%f417, %f416, %f414, %f561;
	ld.global.f32 	%f418, [%rd258+4];
	setp.eq.f32 	%p60, %f418, 0f00000000;
	selp.f32 	%f419, 0fCE6E6B28, %f399, %p60;
	sub.f32 	%f420, %f419, %f507;
	fma.rn.f32 	%f421, %f420, 0f3BBB989D, 0f3F000000;
	cvt.sat.f32.f32 	%f422, %f421;
	fma.rm.f32 	%f423, %f422, %f406, %f405;
	add.f32 	%f424, %f423, 0fCB40007F;
	neg.f32 	%f425, %f424;
	fma.rn.f32 	%f426, %f420, 0f3FB8AA3B, %f425;
	fma.rn.f32 	%f427, %f420, 0f32A57060, %f426;
	mov.b32 	%r31, %f423;
	shl.b32 	%r32, %r31, 23;
	mov.b32 	%f428, %r32;
	ex2.approx.ftz.f32 	%f429, %f427;
	mul.f32 	%f430, %f429, %f428;
	add.f32 	%f560, %f415, %f430;
	fma.rn.f32 	%f561, %f416, %f430, %f417;
	add.s64 	%rd286, %rd286, 2;
$L__BB0_52:
	and.b64  	%rd259, %rd95, 1;
	setp.eq.b64 	%p61, %rd259, 1;
	not.pred 	%p62, %p61;
	@%p62 bra 	$L__BB0_81;
	mul.f32 	%f431, %f108, 0f00000000;
	add.s64 	%rd260, %rd286, %rd32;
	shl.b64 	%rd261, %rd260, 2;
	add.s64 	%rd262, %rd3, %rd261;
	ld.global.f32 	%f432, [%rd262];
	setp.eq.f32 	%p63, %f432, 0f00000000;
	selp.f32 	%f433, 0fCE6E6B28, %f431, %p63;
	sub.f32 	%f434, %f433, %f507;
	fma.rn.f32 	%f435, %f434, 0f3BBB989D, 0f3F000000;
	cvt.sat.f32.f32 	%f436, %f435;
	mov.f32 	%f437, 0f4B400001;
	mov.f32 	%f438, 0f437C0000;
	fma.rm.f32 	%f439, %f436, %f438, %f437;
	add.f32 	%f440, %f439, 0fCB40007F;
	neg.f32 	%f441, %f440;
	fma.rn.f32 	%f442, %f434, 0f3FB8AA3B, %f441;
	fma.rn.f32 	%f443, %f434, 0f32A57060, %f442;
	mov.b32 	%r33, %f439;
	shl.b32 	%r34, %r33, 23;
	mov.b32 	%f444, %r34;
	ex2.approx.ftz.f32 	%f445, %f443;
	mul.f32 	%f446, %f445, %f444;
	add.f32 	%f560, %f560, %f446;
	ld.global.f32 	%f447, [%rd42];
	fma.rn.f32 	%f561, %f447, %f446, %f561;
	bra.uni 	$L__BB0_81;
$L__BB0_54:
	setp.ne.s64 	%p30, %rd97, 0;
	@%p30 bra 	$L__BB0_68;
	and.b64  	%rd51, %rd101, 7;
	mad.lo.s64 	%rd214, %rd94, %rd6, %rd4;
	mul.lo.s64 	%rd215, %rd101, %rd214;
	shl.b64 	%rd216, %rd215, 2;
	add.s64 	%rd217, %rd216, %rd2;
	add.s64 	%rd52, %rd217, 16;
	mov.f32 	%f561, 0f00000000;
	mov.b64 	%rd287, 0;
	mov.u32 	%r18, %ctaid.z;
	mov.f32 	%f560, %f561;
$L__BB0_56:
	add.s64 	%rd219, %rd101, -1;
	setp.lt.u64 	%p41, %rd219, 7;
	mad.lo.s64 	%rd54, %rd287, %rd101, %rd14;
	mov.f32 	%f541, 0f00000000;
	mov.b64 	%rd292, 0;
	@%p41 bra 	$L__BB0_59;
	and.b64  	%rd290, %rd101, -8;
	cvt.u64.u32 	%rd220, %r18;
	mad.lo.s64 	%rd221, %rd95, %rd220, %rd287;
	mul.lo.s64 	%rd222, %rd101, %rd221;
	shl.b64 	%rd223, %rd222, 2;
	add.s64 	%rd224, %rd1, %rd223;
	add.s64 	%rd288, %rd224, 16;
	mov.f32 	%f541, 0f00000000;
	mov.u64 	%rd289, %rd52;
$L__BB0_58:
	.pragma "nounroll";
	and.b64  	%rd292, %rd101, -8;
	ld.global.f32 	%f277, [%rd289+-16];
	ld.global.f32 	%f278, [%rd288+-16];
	fma.rn.f32 	%f279, %f277, %f278, %f541;
	ld.global.f32 	%f280, [%rd289+-12];
	ld.global.f32 	%f281, [%rd288+-12];
	fma.rn.f32 	%f282, %f280, %f281, %f279;
	ld.global.f32 	%f283, [%rd289+-8];
	ld.global.f32 	%f284, [%rd288+-8];
	fma.rn.f32 	%f285, %f283, %f284, %f282;
	ld.global.f32 	%f286, [%rd289+-4];
	ld.global.f32 	%f287, [%rd288+-4];
	fma.rn.f32 	%f288, %f286, %f287, %f285;
	ld.global.f32 	%f289, [%rd289];
	ld.global.f32 	%f290, [%rd288];
	fma.rn.f32 	%f291, %f289, %f290, %f288;
	ld.global.f32 	%f292, [%rd289+4];
	ld.global.f32 	%f293, [%rd288+4];
	fma.rn.f32 	%f294, %f292, %f293, %f291;
	ld.global.f32 	%f295, [%rd289+8];
	ld.global.f32 	%f296, [%rd288+8];
	fma.rn.f32 	%f297, %f295, %f296, %f294;
	ld.global.f32 	%f298, [%rd289+12];
	ld.global.f32 	%f299, [%rd288+12];
	fma.rn.f32 	%f541, %f298, %f299, %f297;
	add.s64 	%rd290, %rd290, -8;
	add.s64 	%rd289, %rd289, 32;
	add.s64 	%rd288, %rd288, 32;
	setp.ne.s64 	%p42, %rd290, 0;
	@%p42 bra 	$L__BB0_58;
$L__BB0_59:
	setp.eq.s64 	%p43, %rd51, 0;
	@%p43 bra 	$L__BB0_67;
	add.s64 	%rd225, %rd51, -1;
	setp.lt.u64 	%p44, %rd225, 3;
	@%p44 bra 	$L__BB0_62;
	add.s64 	%rd226, %rd31, %rd292;
	add.s64 	%rd227, %rd54, %rd292;
	shl.b64 	%rd228, %rd226, 2;
	add.s64 	%rd229, %rd2, %rd228;
	ld.global.f32 	%f301, [%rd229];
	shl.b64 	%rd230, %rd227, 2;
	add.s64 	%rd231, %rd1, %rd230;
	ld.global.f32 	%f302, [%rd231];
	fma.rn.f32 	%f303, %f301, %f302, %f541;
	ld.global.f32 	%f304, [%rd229+4];
	ld.global.f32 	%f305, [%rd231+4];
	fma.rn.f32 	%f306, %f304, %f305, %f303;
	ld.global.f32 	%f307, [%rd229+8];
	ld.global.f32 	%f308, [%rd231+8];
	fma.rn.f32 	%f309, %f307, %f308, %f306;
	ld.global.f32 	%f310, [%rd229+12];
	ld.global.f32 	%f311, [%rd231+12];
	fma.rn.f32 	%f541, %f310, %f311, %f309;
	add.s64 	%rd292, %rd292, 4;
$L__BB0_62:
	and.b64  	%rd232, %rd101, 3;
	setp.eq.s64 	%p45, %rd232, 0;
	@%p45 bra 	$L__BB0_67;
	setp.eq.s64 	%p46, %rd232, 1;
	@%p46 bra 	$L__BB0_65;
	add.s64 	%rd233, %rd31, %rd292;
	add.s64 	%rd234, %rd54, %rd292;
	shl.b64 	%rd235, %rd233, 2;
	add.s64 	%rd236, %rd2, %rd235;
	ld.global.f32 	%f313, [%rd236];
	shl.b64 	%rd237, %rd234, 2;
	add.s64 	%rd238, %rd1, %rd237;
	ld.global.f32 	%f314, [%rd238];
	fma.rn.f32 	%f315, %f313, %f314, %f541;
	ld.global.f32 	%f316, [%rd236+4];
	ld.global.f32 	%f317, [%rd238+4];
	fma.rn.f32 	%f541, %f316, %f317, %f315;
	add.s64 	%rd292, %rd292, 2;
$L__BB0_65:
	and.b64  	%rd239, %rd101, 1;
	setp.eq.b64 	%p47, %rd239, 1;
	not.pred 	%p48, %p47;
	@%p48 bra 	$L__BB0_67;
	add.s64 	%rd240, %rd31, %rd292;
	add.s64 	%rd241, %rd54, %rd292;
	shl.b64 	%rd242, %rd240, 2;
	add.s64 	%rd243, %rd2, %rd242;
	ld.global.f32 	%f318, [%rd243];
	shl.b64 	%rd244, %rd241, 2;
	add.s64 	%rd245, %rd1, %rd244;
	ld.global.f32 	%f319, [%rd245];
	fma.rn.f32 	%f541, %f318, %f319, %f541;
$L__BB0_67:
	ld.param.u64 	%rd271, [_Z22flash_attention_kernelIfEvPKT_S2_S2_PS0_mmmmmfS2__param_2];
	mul.f32 	%f320, %f108, %f541;
	sub.f32 	%f321, %f320, %f507;
	fma.rn.f32 	%f322, %f321, 0f3BBB989D, 0f3F000000;
	cvt.sat.f32.f32 	%f323, %f322;
	mov.f32 	%f324, 0f4B400001;
	mov.f32 	%f325, 0f437C0000;
	fma.rm.f32 	%f326, %f323, %f325, %f324;
	add.f32 	%f327, %f326, 0fCB40007F;
	neg.f32 	%f328, %f327;
	fma.rn.f32 	%f329, %f321, 0f3FB8AA3B, %f328;
	fma.rn.f32 	%f330, %f321, 0f32A57060, %f329;
	mov.b32 	%r19, %f326;
	shl.b32 	%r20, %r19, 23;
	mov.b32 	%f331, %r20;
	ex2.approx.ftz.f32 	%f332, %f330;
	mul.f32 	%f333, %f332, %f331;
	add.f32 	%f560, %f560, %f333;
	add.s64 	%rd246, %rd54, %rd5;
	cvta.to.global.u64 	%rd247, %rd271;
	shl.b64 	%rd248, %rd246, 2;
	add.s64 	%rd249, %rd247, %rd248;
	ld.global.f32 	%f334, [%rd249];
	fma.rn.f32 	%f561, %f334, %f333, %f561;
	add.s64 	%rd287, %rd287, 1;
	setp.eq.s64 	%p49, %rd287, %rd95;
	@%p49 bra 	$L__BB0_81;
	bra.uni 	$L__BB0_56;
$L__BB0_68:
	and.b64  	%rd70, %rd101, 7;
	mov.f32 	%f561, 0f00000000;
	mov.b64 	%rd298, 0;
	add.s64 	%rd177, %rd101, -1;
	mov.f32 	%f560, %f561;
$L__BB0_69:
	setp.lt.u64 	%p31, %rd177, 7;
	mad.lo.s64 	%rd81, %rd298, %rd101, %rd14;
	mov.f32 	%f559, 0f00000000;
	mov.b64 	%rd301, 0;
	@%p31 bra 	$L__BB0_72;
	mov.f32 	%f559, 0f00000000;
	mov.b64 	%rd299, 0;
$L__BB0_71:
	.pragma "nounroll";
	add.s64 	%rd179, %rd31, %rd299;
	add.s64 	%rd180, %rd81, %rd299;
	shl.b64 	%rd181, %rd179, 2;
	add.s64 	%rd182, %rd2, %rd181;
	ld.global.f32 	%f213, [%rd182];
	shl.b64 	%rd183, %rd180, 2;
	add.s64 	%rd184, %rd1, %rd183;
	ld.global.f32 	%f214, [%rd184];
	fma.rn.f32 	%f215, %f213, %f214, %f559;
	ld.global.f32 	%f216, [%rd182+4];
	ld.global.f32 	%f217, [%rd184+4];
	fma.rn.f32 	%f218, %f216, %f217, %f215;
	ld.global.f32 	%f219, [%rd182+8];
	ld.global.f32 	%f220, [%rd184+8];
	fma.rn.f32 	%f221, %f219, %f220, %f218;
	ld.global.f32 	%f222, [%rd182+12];
	ld.global.f32 	%f223, [%rd184+12];
	fma.rn.f32 	%f224, %f222, %f223, %f221;
	ld.global.f32 	%f225, [%rd182+16];
	ld.global.f32 	%f226, [%rd184+16];
	fma.rn.f32 	%f227, %f225, %f226, %f224;
	ld.global.f32 	%f228, [%rd182+20];
	ld.global.f32 	%f229, [%rd184+20];
	fma.rn.f32 	%f230, %f228, %f229, %f227;
	ld.global.f32 	%f231, [%rd182+24];
	ld.global.f32 	%f232, [%rd184+24];
	fma.rn.f32 	%f233, %f231, %f232, %f230;
	ld.global.f32 	%f234, [%rd182+28];
	ld.global.f32 	%f235, [%rd184+28];
	fma.rn.f32 	%f559, %f234, %f235, %f233;
	add.s64 	%rd299, %rd299, 8;
	and.b64  	%rd301, %rd101, -8;
	setp.ne.s64 	%p32, %rd299, %rd301;
	@%p32 bra 	$L__BB0_71;
$L__BB0_72:
	setp.eq.s64 	%p33, %rd70, 0;
	@%p33 bra 	$L__BB0_80;
	add.s64 	%rd185, %rd70, -1;
	setp.lt.u64 	%p34, %rd185, 3;
	@%p34 bra 	$L__BB0_75;
	add.s64 	%rd186, %rd31, %rd301;
	add.s64 	%rd187, %rd81, %rd301;
	shl.b64 	%rd188, %rd186, 2;
	add.s64 	%rd189, %rd2, %rd188;
	ld.global.f32 	%f237, [%rd189];
	shl.b64 	%rd190, %rd187, 2;
	add.s64 	%rd191, %rd1, %rd190;
	ld.global.f32 	%f238, [%rd191];
	fma.rn.f32 	%f239, %f237, %f238, %f559;
	ld.global.f32 	%f240, [%rd189+4];
	ld.global.f32 	%f241, [%rd191+4];
	fma.rn.f32 	%f242, %f240, %f241, %f239;
	ld.global.f32 	%f243, [%rd189+8];
	ld.global.f32 	%f244, [%rd191+8];
	fma.rn.f32 	%f245, %f243, %f244, %f242;
	ld.global.f32 	%f246, [%rd189+12];
	ld.global.f32 	%f247, [%rd191+12];
	fma.rn.f32 	%f559, %f246, %f247, %f245;
	add.s64 	%rd301, %rd301, 4;
$L__BB0_75:
	and.b64  	%rd192, %rd101, 3;
	setp.eq.s64 	%p35, %rd192, 0;
	@%p35 bra 	$L__BB0_80;
	setp.eq.s64 	%p36, %rd192, 1;
	@%p36 bra 	$L__BB0_78;
	add.s64 	%rd193, %rd31, %rd301;
	add.s64 	%rd194, %rd81, %rd301;
	shl.b64 	%rd195, %rd193, 2;
	add.s64 	%rd196, %rd2, %rd195;
	ld.global.f32 	%f249, [%rd196];
	shl.b64 	%rd197, %rd194, 2;
	add.s64 	%rd198, %rd1, %rd197;
	ld.global.f32 	%f250, [%rd198];
	fma.rn.f32 	%f251, %f249, %f250, %f559;
	ld.global.f32 	%f252, [%rd196+4];
	ld.global.f32 	%f253, [%rd198+4];
	fma.rn.f32 	%f559, %f252, %f253, %f251;
	add.s64 	%rd301, %rd301, 2;
$L__BB0_78:
	and.b64  	%rd199, %rd101, 1;
	setp.eq.b64 	%p37, %rd199, 1;
	not.pred 	%p38, %p37;
	@%p38 bra 	$L__BB0_80;
	add.s64 	%rd200, %rd31, %rd301;
	add.s64 	%rd201, %rd81, %rd301;
	shl.b64 	%rd202, %rd200, 2;
	add.s64 	%rd203, %rd2, %rd202;
	ld.global.f32 	%f254, [%rd203];
	shl.b64 	%rd204, %rd201, 2;
	add.s64 	%rd205, %rd1, %rd204;
	ld.global.f32 	%f255, [%rd205];
	fma.rn.f32 	%f559, %f254, %f255, %f559;
$L__BB0_80:
	ld.param.u64 	%rd270, [_Z22flash_attention_kernelIfEvPKT_S2_S2_PS0_mmmmmfS2__param_2];
	mul.f32 	%f256, %f108, %f559;
	add.s64 	%rd206, %rd298, %rd32;
	shl.b64 	%rd207, %rd206, 2;
	add.s64 	%rd208, %rd3, %rd207;
	ld.global.f32 	%f257, [%rd208];
	setp.eq.f32 	%p39, %f257, 0f00000000;
	selp.f32 	%f258, 0fCE6E6B28, %f256, %p39;
	sub.f32 	%f259, %f258, %f507;
	fma.rn.f32 	%f260, %f259, 0f3BBB989D, 0f3F000000;
	cvt.sat.f32.f32 	%f261, %f260;
	mov.f32 	%f262, 0f4B400001;
	mov.f32 	%f263, 0f437C0000;
	fma.rm.f32 	%f264, %f261, %f263, %f262;
	add.f32 	%f265, %f264, 0fCB40007F;
	neg.f32 	%f266, %f265;
	fma.rn.f32 	%f267, %f259, 0f3FB8AA3B, %f266;
	fma.rn.f32 	%f268, %f259, 0f32A57060, %f267;
	mov.b32 	%r16, %f264;
	shl.b32 	%r17, %r16, 23;
	mov.b32 	%f269, %r17;
	ex2.approx.ftz.f32 	%f270, %f268;
	mul.f32 	%f271, %f270, %f269;
	add.f32 	%f560, %f560, %f271;
	add.s64 	%rd209, %rd81, %rd5;
	cvta.to.global.u64 	%rd210, %rd270;
	shl.b64 	%rd211, %rd209, 2;
	add.s64 	%rd212, %rd210, %rd211;
	ld.global.f32 	%f272, [%rd212];
	fma.rn.f32 	%f561, %f272, %f271, %f561;
	add.s64 	%rd298, %rd298, 1;
	setp.ne.s64 	%p40, %rd298, %rd95;
	@%p40 bra 	$L__BB0_69;
$L__BB0_81:
	ld.param.u64 	%rd273, [_Z22flash_attention_kernelIfEvPKT_S2_S2_PS0_mmmmmfS2__param_3];
	div.rn.f32 	%f496, %f561, %f560;
	mad.lo.s64 	%rd265, %rd101, %rd4, %rd5;
	add.s64 	%rd266, %rd265, %rd13;
	cvta.to.global.u64 	%rd267, %rd273;
	shl.b64 	%rd268, %rd266, 2;
	add.s64 	%rd269, %rd267, %rd268;
	st.global.f32 	[%rd269], %f496;
$L__BB0_82:
	ret;

}


// ===== COMPILED SASS (sm_100) =====

	.target	sm_100

	.elftype	@"ET_EXEC"


//--------------------- .note.nv.tkinfo           --------------------------
	.section	.note.nv.tkinfo,"",@"SHT_NOTE"
	.sectionflags	@"SHF_NOTE_NV_TKINFO"
	.tkinfo
        /*0018*/ 	.word	0x00000002
        /*0030*/ 	.string	""
        /*0030*/ 	.string	"ptxas"
        /*0030*/ 	.string	"Cuda compilation tools, release 13.0, V13.0.88"
        /*0030*/ 	.string	"Build cuda_13.0.r13.0/compiler.36424714_0"
        /*0030*/ 	.string	"-arch sm_100 -m 64 "



//--------------------- .note.nv.cuinfo           --------------------------
	.section	.note.nv.cuinfo,"",@"SHT_NOTE"
	.sectionflags	@"SHF_NOTE_NV_CUINFO"
        /*0018*/ 	.short	0x0002
        /*001a*/ 	.short	0x0064
        /*001c*/ 	.short	0x0082
	.zero		2


//--------------------- .nv.info                  --------------------------
	.section	.nv.info,"",@"SHT_CUDA_INFO"
	.align	4


	//----- nvinfo : EIATTR_REGCOUNT
	.align		4
        /*0000*/ 	.byte	0x04, 0x2f
        /*0002*/ 	.short	(.L_1 - .L_0)
	.align		4
.L_0:
        /*0004*/ 	.word	index@(_Z22flash_attention_kernelIfEvPKT_S2_S2_PS0_mmmmmfS2_)
        /*0008*/ 	.word	0x00000020


	//----- nvinfo : EIATTR_FRAME_SIZE
	.align		4
.L_1:
        /*000c*/ 	.byte	0x04, 0x11
        /*000e*/ 	.short	(.L_3 - .L_2)
	.align		4
.L_2:
        /*0010*/ 	.word	index@($__internal_1_$__cuda_sm3x_div_rn_noftz_f32_slowpath)
        /*0014*/ 	.word	0x00000000


	//----- nvinfo : EIATTR_FRAME_SIZE
	.align		4
.L_3:
        /*0018*/ 	.byte	0x04, 0x11
        /*001a*/ 	.short	(.L_5 - .L_4)
	.align		4
.L_4:
        /*001c*/ 	.word	index@($__internal_0_$__cuda_sm20_div_u64)
        /*0020*/ 	.word	0x00000000


	//----- nvinfo : EIATTR_FRAME_SIZE
	.align		4
.L_5:
        /*0024*/ 	.byte	0x04, 0x11
        /*0026*/ 	.short	(.L_7 - .L_6)
	.align		4
.L_6:
        /*0028*/ 	.word	index@(_Z22flash_attention_kernelIfEvPKT_S2_S2_PS0_mmmmmfS2_)
        /*002c*/ 	.word	0x00000000


	//----- nvinfo : EIATTR_MIN_STACK_SIZE
	.align		4
.L_7:
        /*0030*/ 	.byte	0x04, 0x12
        /*0032*/ 	.short	(.L_9 - .L_8)
	.align		4
.L_8:
        /*0034*/ 	.word	index@(_Z22flash_attention_kernelIfEvPKT_S2_S2_PS0_mmmmmfS2_)
        /*0038*/ 	.word	0x00000000
.L_9:


//--------------------- .nv.compat                --------------------------
	.section	.nv.compat,"",@"SHT_CUDA_COMPAT_INFO"
	.align	4
        /*0000*/ 	.byte	0x02, 0x09, 0x00, 0x00, 0x02, 0x02, 0x01, 0x00, 0x02, 0x05, 0x05, 0x00, 0x03, 0x07, 0x01, 0x01
        /*0010*/ 	.byte	0x02, 0x03, 0x00, 0x00, 0x02, 0x06, 0x01, 0x00, 0x04, 0x0b, 0x08, 0x00, 0x01, 0x00, 0x00, 0x00
        /*0020*/ 	.byte	0x00, 0x00, 0x00, 0x00


//--------------------- .nv.info._Z22flash_attention_kernelIfEvPKT_S2_S2_PS0_mmmmmfS2_ --------------------------
	.section	.nv.info._Z22flash_attention_kernelIfEvPKT_S2_S2_PS0_mmmmmfS2_,"",@"SHT_CUDA_INFO"
	.sectionflags	@""
	.align	4


	//----- nvinfo : EIATTR_CUDA_API_VERSION
	.align		4
        /*0000*/ 	.byte	0x04, 0x37
        /*0002*/ 	.short	(.L_11 - .L_10)
.L_10:
        /*0004*/ 	.word	0x00000082


	//----- nvinfo : EIATTR_KPARAM_INFO
	.align		4
.L_11:
        /*0008*/ 	.byte	0x04, 0x17
        /*000a*/ 	.short	(.L_13 - .L_12)
.L_12:
        /*000c*/ 	.word	0x00000000
        /*0010*/ 	.short	0x000a
        /*0012*/ 	.short	0x0050
        /*0014*/ 	.byte	0x00, 0xf5, 0x21, 0x00


	//----- nvinfo : EIATTR_KPARAM_INFO
	.align		4
.L_13:
        /*0018*/ 	.byte	0x04, 0x17
        /*001a*/ 	.short	(.L_15 - .L_14)
.L_14:
        /*001c*/ 	.word	0x00000000
        /*0020*/ 	.short	0x0009
        /*0022*/ 	.short	0x0048
        /*0024*/ 	.byte	0x00, 0xf0, 0x11, 0x00


	//----- nvinfo : EIATTR_KPARAM_INFO
	.align		4
.L_15:
        /*0028*/ 	.byte	0x04, 0x17
        /*002a*/ 	.short	(.L_17 - .L_16)
.L_16:
        /*002c*/ 	.word	0x00000000
        /*0030*/ 	.short	0x0008
        /*0032*/ 	.short	0x0040
        /*0034*/ 	.byte	0x00, 0xf0, 0x21, 0x00


	//----- nvinfo : EIATTR_KPARAM_INFO
	.align		4
.L_17:
        /*0038*/ 	.byte	0x04, 0x17
        /*003a*/ 	.short	(.L_19 - .L_18)
.L_18:
        /*003c*/ 	.word	0x00000000
        /*0040*/ 	.short	0x0007
        /*0042*/ 	.short	0x0038
        /*0044*/ 	.byte	0x00, 0xf0, 0x21, 0x00


	//----- nvinfo : EIATTR_KPARAM_INFO
	.align		4
.L_19:
        /*0048*/ 	.byte	0x04, 0x17
        /*004a*/ 	.short	(.L_21 - .L_20)
.L_20:
        /*004c*/ 	.word	0x00000000
        /*0050*/ 	.short	0x0006
        /*0052*/ 	.short	0x0030
        /*0054*/ 	.byte	0x00, 0xf0, 0x21, 0x00


	//----- nvinfo : EIATTR_KPARAM_INFO
	.align		4
.L_21:
        /*0058*/ 	.byte	0x04, 0x17
        /*005a*/ 	.short	(.L_23 - .L_22)
.L_22:
        /*005c*/ 	.word	0x00000000
        /*0060*/ 	.short	0x0005
        /*0062*/ 	.short	0x0028
        /*0064*/ 	.byte	0x00, 0xf0, 0x21, 0x00


	//----- nvinfo : EIATTR_KPARAM_INFO
	.align		4
.L_23:
        /*0068*/ 	.byte	0x04, 0x17
        /*006a*/ 	.short	(.L_25 - .L_24)
.L_24:
        /*006c*/ 	.word	0x00000000
        /*0070*/ 	.short	0x0004
        /*0072*/ 	.short	0x0020
        /*0074*/ 	.byte	0x00, 0xf0, 0x21, 0x00


	//----- nvinfo : EIATTR_KPARAM_INFO
	.align		4
.L_25:
        /*0078*/ 	.byte	0x04, 0x17
        /*007a*/ 	.short	(.L_27 - .L_26)
.L_26:
        /*007c*/ 	.word	0x00000000
        /*0080*/ 	.short	0x0003
        /*0082*/ 	.short	0x0018
        /*0084*/ 	.byte	0x00, 0xf5, 0x21, 0x00


	//----- nvinfo : EIATTR_KPARAM_INFO
	.align		4
.L_27:
        /*0088*/ 	.byte	0x04, 0x17
        /*008a*/ 	.short	(.L_29 - .L_28)
.L_28:
        /*008c*/ 	.word	0x00000000
        /*0090*/ 	.short	0x0002
        /*0092*/ 	.short	0x0010
        /*0094*/ 	.byte	0x00, 0xf5, 0x21, 0x00


	//----- nvinfo : EIATTR_KPARAM_INFO
	.align		4
.L_29:
        /*0098*/ 	.byte	0x04, 0x17
        /*009a*/ 	.short	(.L_31 - .L_30)
.L_30:
        /*009c*/ 	.word	0x00000000
        /*00a0*/ 	.short	0x0001
        /*00a2*/ 	.short	0x0008
        /*00a4*/ 	.byte	0x00, 0xf5, 0x21, 0x00


	//----- nvinfo : EIATTR_KPARAM_INFO
	.align		4
.L_31:
        /*00a8*/ 	.byte	0x04, 0x17
        /*00aa*/ 	.short	(.L_33 - .L_32)
.L_32:
        /*00ac*/ 	.word	0x00000000
        /*00b0*/ 	.short	0x0000
        /*00b2*/ 	.short	0x0000
        /*00b4*/ 	.byte	0x00, 0xf5, 0x21, 0x00


	//----- nvinfo : EIATTR_SPARSE_MMA_MASK
	.align		4
.L_33:
        /*00b8*/ 	.byte	0x03, 0x50
        /*00ba*/ 	.short	0x0000


	//----- nvinfo : EIATTR_MAXREG_COUNT
	.align		4
        /*00bc*/ 	.byte	0x03, 0x1b
        /*00be*/ 	.short	0x00ff


	//----- nvinfo : EIATTR_MERCURY_ISA_VERSION
	.align		4
        /*00c0*/ 	.byte	0x03, 0x5f
        /*00c2*/ 	.short	0x0101


	//----- nvinfo : EIATTR_VRC_CTA_INIT_COUNT
	.align		4
        /*00c4*/ 	.byte	0x02, 0x4a
	.zero		1
	.zero		1


	//----- nvinfo : EIATTR_EXIT_INSTR_OFFSETS
	.align		4
        /*00c8*/ 	.byte	0x04, 0x1c
        /*00ca*/ 	.short	(.L_35 - .L_34)


	//   ....[0]....
.L_34:
        /*00cc*/ 	.word	0x00000190


	//   ....[1]....
        /*00d0*/ 	.word	0x00004470


	//----- nvinfo : EIATTR_CRS_STACK_SIZE
	.align		4
.L_35:
        /*00d4*/ 	.byte	0x04, 0x1e
        /*00d6*/ 	.short	(.L_37 - .L_36)
.L_36:
        /*00d8*/ 	.word	0x00000000


	//----- nvinfo : EIATTR_CBANK_PARAM_SIZE
	.align		4
.L_37:
        /*00dc*/ 	.byte	0x03, 0x19
        /*00de*/ 	.short	0x0058


	//----- nvinfo : EIATTR_PARAM_CBANK
	.align		4
        /*00e0*/ 	.byte	0x04, 0x0a
        /*00e2*/ 	.short	(.L_39 - .L_38)
	.align		4
.L_38:
        /*00e4*/ 	.word	index@(.nv.constant0._Z22flash_attention_kernelIfEvPKT_S2_S2_PS0_mmmmmfS2_)
        /*00e8*/ 	.short	0x0380
        /*00ea*/ 	.short	0x0058


	//----- nvinfo : EIATTR_SW_WAR
	.align		4
.L_39:
        /*00ec*/ 	.byte	0x04, 0x36
        /*00ee*/ 	.short	(.L_41 - .L_40)
.L_40:
        /*00f0*/ 	.word	0x00000008
.L_41:


//--------------------- .nv.callgraph             --------------------------
	.section	.nv.callgraph,"",@"SHT_CUDA_CALLGRAPH"
	.align	4
	.sectionentsize	8
	.align		4
        /*0000*/ 	.word	0x00000000
	.align		4
        /*0004*/ 	.word	0xffffffff
	.align		4
        /*0008*/ 	.word	0x00000000
	.align		4
        /*000c*/ 	.word	0xfffffffe
	.align		4
        /*0010*/ 	.word	0x00000000
	.align		4
        /*0014*/ 	.word	0xfffffffd
	.align		4
        /*0018*/ 	.word	0x00000000
	.align		4
        /*001c*/ 	.word	0xfffffffc


//--------------------- .text._Z22flash_attention_kernelIfEvPKT_S2_S2_PS0_mmmmmfS2_ --------------------------
	.section	.text._Z22flash_attention_kernelIfEvPKT_S2_S2_PS0_mmmmmfS2_,"ax",@progbits
	.align	128
        .global         _Z22flash_attention_kernelIfEvPKT_S2_S2_PS0_mmmmmfS2_
        .type           _Z22flash_attention_kernelIfEvPKT_S2_S2_PS0_mmmmmfS2_,@function
        .size           _Z22flash_attention_kernelIfEvPKT_S2_S2_PS0_mmmmmfS2_,(.L_x_50 - _Z22flash_attention_kernelIfEvPKT_S2_S2_PS0_mmmmmfS2_)
        .other          _Z22flash_attention_kernelIfEvPKT_S2_S2_PS0_mmmmmfS2_,@"STO_CUDA_ENTRY STV_DEFAULT"
_Z22flash_attention_kernelIfEvPKT_S2_S2_PS0_mmmmmfS2_:
.text._Z22flash_attention_kernelIfEvPKT_S2_S2_PS0_mmmmmfS2_:
[----:B------:R-:W-:Y:S01]  /*0000*/  LDC R1, c[0x0][0x37c] ;  /* 0x0000df00ff017b82 */ /* 0x000fe20000000800 */
[----:B------:R-:W0:Y:S07]  /*0010*/  S2R R25, SR_TID.Y ;  /* 0x0000000000197919 */ /* 0x000e2e0000002200 */
[----:B------:R-:W1:Y:S01]  /*0020*/  LDC R8, c[0x0][0x360] ;  /* 0x0000d800ff087b82 */ /* 0x000e620000000800 */
[----:B------:R-:W2:Y:S01]  /*0030*/  LDCU.128 UR16, c[0x0][0x3a0] ;  /* 0x00007400ff1077ac */ /* 0x000ea20008000c00 */
[----:B------:R-:W1:Y:S01]  /*0040*/  S2R R3, SR_TID.X ;  /* 0x0000000000037919 */ /* 0x000e620000002100 */
[----:B------:R-:W3:Y:S05]  /*0050*/  LDCU.64 UR6, c[0x0][0x3c0] ;  /* 0x00007800ff0677ac */ /* 0x000eea0008000a00 */
[----:B------:R-:W0:Y:S01]  /*0060*/  S2UR UR5, SR_CTAID.Y ;  /* 0x00000000000579c3 */ /* 0x000e220000002600 */
[----:B------:R-:W4:Y:S07]  /*0070*/  LDCU.64 UR8, c[0x0][0x3b0] ;  /* 0x00007600ff0877ac */ /* 0x000f2e0008000a00 */
[----:B------:R-:W0:Y:S01]  /*0080*/  LDC R24, c[0x0][0x364] ;  /* 0x0000d900ff187b82 */ /* 0x000e220000000800 */
[----:B--2---:R-:W-:-:S02]  /*0090*/  IMAD.U32 R5, RZ, RZ, UR19 ;  /* 0x00000013ff057e24 */ /* 0x004fc4000f8e00ff */
[----:B------:R-:W-:Y:S02]  /*00a0*/  IMAD.U32 R4, RZ, RZ, UR18 ;  /* 0x00000012ff047e24 */ /* 0x000fe4000f8e00ff */
[----:B------:R-:W-:-:S03]  /*00b0*/  IMAD R7, R5, UR16, RZ ;  /* 0x0000001005077c24 */ /* 0x000fc6000f8e02ff */
[----:B------:R-:W1:Y:S01]  /*00c0*/  S2UR UR4, SR_CTAID.X ;  /* 0x00000000000479c3 */ /* 0x000e620000002500 */
[----:B------:R-:W-:-:S07]  /*00d0*/  IMAD R7, R4, UR17, R7 ;  /* 0x0000001104077c24 */ /* 0x000fce000f8e0207 */
[----:B------:R-:W2:Y:S01]  /*00e0*/  S2UR UR14, SR_CTAID.Z ;  /* 0x00000000000e79c3 */ /* 0x000ea20000002700 */
[----:B0-----:R-:W-:-:S05]  /*00f0*/  IMAD R24, R24, UR5, R25 ;  /* 0x0000000518187c24 */ /* 0x001fca000f8e0219 */
[----:B---3--:R-:W-:Y:S01]  /*0100*/  ISETP.GE.U32.AND P0, PT, R24, UR6, PT ;  /* 0x0000000618007c0c */ /* 0x008fe2000bf06070 */
[----:B-1----:R-:W-:-:S03]  /*0110*/  IMAD R8, R8, UR4, R3 ;  /* 0x0000000408087c24 */ /* 0x002fc6000f8e0203 */
[----:B------:R-:W-:Y:S01]  /*0120*/  ISETP.GE.U32.AND.EX P0, PT, RZ, UR7, PT, P0 ;  /* 0x00000007ff007c0c */ /* 0x000fe2000bf06100 */
[----:B------:R-:W-:Y:S01]  /*0130*/  IMAD.WIDE.U32 R2, R4, UR16, RZ ;  /* 0x0000001004027c25 */ /* 0x000fe2000f8e00ff */
[----:B----4-:R-:W-:Y:S02]  /*0140*/  ISETP.GE.U32.AND P1, PT, R8, UR8, PT ;  /* 0x0000000808007c0c */ /* 0x010fe4000bf26070 */
[----:B--2---:R-:W-:Y:S01]  /*0150*/  ISETP.LE.U32.AND P2, PT, R2, UR14, PT ;  /* 0x0000000e02007c0c */ /* 0x004fe2000bf43070 */
[----:B------:R-:W-:Y:S01]  /*0160*/  IMAD.IADD R2, R3, 0x1, R7 ;  /* 0x0000000103027824 */ /* 0x000fe200078e0207 */
[----:B------:R-:W-:-:S04]  /*0170*/  ISETP.GE.U32.OR.EX P0, PT, RZ, UR9, P0, P1 ;  /* 0x00000009ff007c0c */ /* 0x000fc80008706510 */
[----:B------:R-:W-:-:S13]  /*0180*/  ISETP.LE.U32.OR.EX P0, PT, R2, RZ, P0, P2 ;  /* 0x000000ff0200720c */ /* 0x000fda0000703520 */
[----:B------:R-:W-:Y:S05]  /*0190*/  @P0 EXIT ;  /* 0x000000000000094d */ /* 0x000fea0003800000 */
[----:B------:R-:W-:-:S13]  /*01a0*/  ISETP.NE.U32.AND P0, PT, R5, RZ, PT ;  /* 0x000000ff0500720c */ /* 0x000fda0003f05070 */
[----:B------:R-:W-:Y:S05]  /*01b0*/  @P0 BRA `(.L_x_0) ;  /* 0x00000000005c0947 */ /* 0x000fea0003800000 */
[----:B------:R-:W0:Y:S01]  /*01c0*/  I2F.U32.RP R0, R4 ;  /* 0x0000000400007306 */ /* 0x000e220000209000 */
[----:B------:R-:W-:Y:S01]  /*01d0*/  ISETP.NE.U32.AND P2, PT, R4, RZ, PT ;  /* 0x000000ff0400720c */ /* 0x000fe20003f45070 */
[----:B------:R-:W-:Y:S02]  /*01e0*/  HFMA2 R13, -RZ, RZ, 0, 0 ;  /* 0x00000000ff0d7431 */ /* 0x000fe400000001ff */
[----:B------:R-:W-:-:S04]  /*01f0*/  IMAD.MOV.U32 R15, RZ, RZ, RZ ;  /* 0x000000ffff0f7224 */ /* 0x000fc800078e00ff */
[----:B0-----:R-:W0:Y:S02]  /*0200*/  MUFU.RCP R0, R0 ;  /* 0x0000000000007308 */ /* 0x001e240000001000 */
[----:B0-----:R-:W-:-:S06]  /*0210*/  IADD3 R2, PT, PT, R0, 0xffffffe, RZ ;  /* 0x0ffffffe00027810 */ /* 0x001fcc0007ffe0ff */
[----:B------:R0:W1:Y:S02]  /*0220*/  F2I.FTZ.U32.TRUNC.NTZ R3, R2 ;  /* 0x0000000200037305 */ /* 0x000064000021f000 */
[----:B0-----:R-:W-:Y:S02]  /*0230*/  IMAD.MOV.U32 R2, RZ, RZ, RZ ;  /* 0x000000ffff027224 */ /* 0x001fe400078e00ff */
[----:B-1----:R-:W-:-:S04]  /*0240*/  IMAD.MOV R7, RZ, RZ, -R3 ;  /* 0x000000ffff077224 */ /* 0x002fc800078e0a03 */
[----:B------:R-:W-:-:S04]  /*0250*/  IMAD R7, R7, R4, RZ ;  /* 0x0000000407077224 */ /* 0x000fc800078e02ff */
[----:B------:R-:W-:-:S06]  /*0260*/  IMAD.HI.U32 R3, R3, R7, R2 ;  /* 0x0000000703037227 */ /* 0x000fcc00078e0002 */
[----:B------:R-:W-:-:S04]  /*0270*/  IMAD.HI.U32 R14, R3, UR14, RZ ;  /* 0x0000000e030e7c27 */ /* 0x000fc8000f8e00ff */
[----:B------:R-:W-:-:S04]  /*0280*/  IMAD.MOV R3, RZ, RZ, -R14 ;  /* 0x000000ffff037224 */ /* 0x000fc800078e0a0e */
[----:B------:R-:W-:-:S05]  /*0290*/  IMAD R3, R4, R3, UR14 ;  /* 0x0000000e04037e24 */ /* 0x000fca000f8e0203 */
[----:B------:R-:W-:-:S13]  /*02a0*/  ISETP.GE.U32.AND P0, PT, R3, R4, PT ;  /* 0x000000040300720c */ /* 0x000fda0003f06070 */
[----:B------:R-:W-:Y:S01]  /*02b0*/  @P0 IADD3 R3, PT, PT, R3, -R4, RZ ;  /* 0x8000000403030210 */ /* 0x000fe20007ffe0ff */
[----:B------:R-:W-:-:S03]  /*02c0*/  @P0 VIADD R14, R14, 0x1 ;  /* 0x000000010e0e0836 */ /* 0x000fc60000000000 */
[----:B------:R-:W-:-:S13]  /*02d0*/  ISETP.GE.U32.AND P1, PT, R3, R4, PT ;  /* 0x000000040300720c */ /* 0x000fda0003f26070 */
[----:B------:R-:W-:Y:S01]  /*02e0*/  @P1 VIADD R14, R14, 0x1 ;  /* 0x000000010e0e1836 */ /* 0x000fe20000000000 */
[----:B------:R-:W-:-:S05]  /*02f0*/  @!P2 LOP3.LUT R14, RZ, R4, RZ, 0x33, !PT ;  /* 0x00000004ff0ea212 */ /* 0x000fca00078e33ff */
[----:B------:R-:W-:-:S04]  /*0300*/  IMAD.MOV R3, RZ, RZ, -R14 ;  /* 0x000000ffff037224 */ /* 0x000fc800078e0a0e */
[----:B------:R-:W-:Y:S01]  /*0310*/  IMAD R12, R4, R3, UR14 ;  /* 0x0000000e040c7e24 */ /* 0x000fe2000f8e0203 */
[----:B------:R-:W-:Y:S06]  /*0320*/  BRA `(.L_x_1) ;  /* 0x0000000000307947 */ /* 0x000fec0003800000 */
.L_x_0:
[----:B------:R-:W-:-:S07]  /*0330*/  MOV R0, 0x350 ;  /* 0x0000035000007802 */ /* 0x000fce0000000f00 */
[----:B------:R-:W-:Y:S05]  /*0340*/  CALL.REL.NOINC `($__internal_0_$__cuda_sm20_div_u64) ;  /* 0x00000040004c7944 */ /* 0x000fea0003c00000 */
[----:B------:R-:W0:Y:S01]  /*0350*/  LDC.64 R4, c[0x0][0x3a8] ;  /* 0x0000ea00ff047b82 */ /* 0x000e220000000a00 */
[----:B------:R-:W-:Y:S01]  /*0360*/  IADD3 R13, P0, PT, RZ, -R14, RZ ;  /* 0x8000000eff0d7210 */ /* 0x000fe20007f1e0ff */
[----:B------:R-:W-:-:S04]  /*0370*/  IMAD.U32 R2, RZ, RZ, UR14 ;  /* 0x0000000eff027e24 */ /* 0x000fc8000f8e00ff */
[----:B------:R-:W-:-:S04]  /*0380*/  IMAD.X R3, RZ, RZ, ~R15, P0 ;  /* 0x000000ffff037224 */ /* 0x000fc800000e0e0f */
[----:B0-----:R-:W-:Y:S01]  /*0390*/  IMAD R0, R3, R4, RZ ;  /* 0x0000000403007224 */ /* 0x001fe200078e02ff */
[----:B------:R-:W-:-:S03]  /*03a0*/  MOV R3, RZ ;  /* 0x000000ff00037202 */ /* 0x000fc60000000f00 */
[----:B------:R-:W-:-:S04]  /*03b0*/  IMAD.WIDE.U32 R2, R13, R4, R2 ;  /* 0x000000040d027225 */ /* 0x000fc800078e0002 */
[----:B------:R-:W-:Y:S02]  /*03c0*/  IMAD R13, R13, R5, R0 ;  /* 0x000000050d0d7224 */ /* 0x000fe400078e0200 */
[----:B------:R-:W-:Y:S02]  /*03d0*/  IMAD.MOV.U32 R12, RZ, RZ, R2 ;  /* 0x000000ffff0c7224 */ /* 0x000fe400078e0002 */
[----:B------:R-:W-:-:S07]  /*03e0*/  IMAD.IADD R13, R3, 0x1, R13 ;  /* 0x00000001030d7824 */ /* 0x000fce00078e020d */
.L_x_1:
[----:B------:R-:W0:Y:S01]  /*03f0*/  LDC.64 R6, c[0x0][0x3b0] ;  /* 0x0000ec00ff067b82 */ /* 0x000e220000000a00 */
[----:B------:R-:W1:Y:S01]  /*0400*/  LDCU.64 UR4, c[0x0][0x3c0] ;  /* 0x00007800ff0477ac */ /* 0x000e620008000a00 */
[-C--:B------:R-:W-:Y:S01]  /*0410*/  IMAD.WIDE.U32 R12, R14, R4.reuse, R12 ;  /* 0x000000040e0c7225 */ /* 0x080fe200078e000c */
[----:B------:R-:W2:Y:S03]  /*0420*/  LDCU.64 UR18, c[0x0][0x358] ;  /* 0x00006b00ff1277ac */ /* 0x000ea60008000a00 */
[----:B------:R-:W-:Y:S01]  /*0430*/  IMAD R4, R15, R4, RZ ;  /* 0x000000040f047224 */ /* 0x000fe200078e02ff */
[----:B------:R-:W-:Y:S01]  /*0440*/  R2UR UR10, R12 ;  /* 0x000000000c0a72ca */ /* 0x000fe200000e0000 */
[----:B------:R-:W3:Y:S01]  /*0450*/  LDC.64 R10, c[0x0][0x3b8] ;  /* 0x0000ee00ff0a7b82 */ /* 0x000ee20000000a00 */
[----:B------:R-:W-:Y:S01]  /*0460*/  R2UR UR11, R13 ;  /* 0x000000000d0b72ca */ /* 0x000fe200000e0000 */
[----:B------:R-:W-:-:S02]  /*0470*/  IMAD R5, R14, R5, R4 ;  /* 0x000000050e057224 */ /* 0x000fc400078e0204 */
[----:B-1----:R-:W-:Y:S01]  /*0480*/  IMAD.U32 R2, RZ, RZ, UR4 ;  /* 0x00000004ff027e24 */ /* 0x002fe2000f8e00ff */
[----:B------:R-:W-:-:S09]  /*0490*/  MOV R3, UR5 ;  /* 0x0000000500037c02 */ /* 0x000fd20008000f00 */
[----:B------:R-:W-:Y:S02]  /*04a0*/  VIADD R5, R5, UR11 ;  /* 0x0000000b05057c36 */ /* 0x000fe40008000000 */
[----:B0-----:R-:W-:-:S04]  /*04b0*/  IMAD.WIDE.U32 R16, R2, R6, RZ ;  /* 0x0000000602107225 */ /* 0x001fc800078e00ff */
[----:B------:R-:W-:Y:S01]  /*04c0*/  IMAD R6, R3, R6, RZ ;  /* 0x0000000603067224 */ /* 0x000fe200078e02ff */
[----:B------:R-:W-:Y:S02]  /*04d0*/  R2UR UR9, R17 ;  /* 0x00000000110972ca */ /* 0x000fe400000e0000 */
[----:B------:R-:W-:Y:S01]  /*04e0*/  R2UR UR8, R16 ;  /* 0x00000000100872ca */ /* 0x000fe200000e0000 */
[----:B---3--:R-:W-:Y:S01]  /*04f0*/  IMAD.WIDE.U32 R18, R2, R10, RZ ;  /* 0x0000000a02127225 */ /* 0x008fe200078e00ff */
[----:B------:R-:W-:-:S03]  /*0500*/  ISETP.NE.U32.AND P0, PT, R10, RZ, PT ;  /* 0x000000ff0a00720c */ /* 0x000fc60003f05070 */
[----:B------:R-:W-:Y:S01]  /*0510*/  IMAD R0, R3, R10, RZ ;  /* 0x0000000a03007224 */ /* 0x000fe200078e02ff */
[----:B------:R-:W-:Y:S01]  /*0520*/  R2UR UR5, R19 ;  /* 0x00000000130572ca */ /* 0x000fe200000e0000 */
[----:B------:R-:W-:Y:S01]  /*0530*/  IMAD R6, R2, R7, R6 ;  /* 0x0000000702067224 */ /* 0x000fe200078e0206 */
[----:B------:R-:W-:Y:S01]  /*0540*/  R2UR UR4, R18 ;  /* 0x00000000120472ca */ /* 0x000fe200000e0000 */
[----:B------:R-:W-:Y:S01]  /*0550*/  IMAD R0, R2, R11, R0 ;  /* 0x0000000b02007224 */ /* 0x000fe200078e0200 */
[----:B------:R-:W-:Y:S01]  /*0560*/  ISETP.NE.AND.EX P0, PT, R11, RZ, PT, P0 ;  /* 0x000000ff0b00720c */ /* 0x000fe20003f05300 */
[----:B------:R-:W-:-:S04]  /*0570*/  VIADD R4, R6, UR9 ;  /* 0x0000000906047c36 */ /* 0x000fc80008000000 */
[----:B------:R-:W-:-:S04]  /*0580*/  IMAD R4, R4, UR10, RZ ;  /* 0x0000000a04047c24 */ /* 0x000fc8000f8e02ff */
[----:B------:R-:W-:Y:S02]  /*0590*/  VIADD R0, R0, UR5 ;  /* 0x0000000500007c36 */ /* 0x000fe40008000000 */
[C---:B------:R-:W-:Y:S01]  /*05a0*/  IMAD R4, R5.reuse, UR8, R4 ;  /* 0x0000000805047c24 */ /* 0x040fe2000f8e0204 */
[----:B------:R-:W-:Y:S02]  /*05b0*/  UIMAD.WIDE.U32 UR8, UR8, UR10, URZ ;  /* 0x0000000a080872a5 */ /* 0x000fe4000f8e00ff */
[----:B------:R-:W-:Y:S01]  /*05c0*/  IMAD R0, R0, UR10, RZ ;  /* 0x0000000a00007c24 */ /* 0x000fe2000f8e02ff */
[----:B------:R-:W-:Y:S01]  /*05d0*/  UIMAD.WIDE.U32 UR10, UR4, UR10, URZ ;  /* 0x0000000a040a72a5 */ /* 0x000fe2000f8e00ff */
[----:B------:R-:W-:Y:S02]  /*05e0*/  R2UR UR13, R4 ;  /* 0x00000000040d72ca */ /* 0x000fe400000e0000 */
[----:B------:R-:W-:-:S05]  /*05f0*/  IMAD R0, R5, UR4, R0 ;  /* 0x0000000405007c24 */ /* 0x000fca000f8e0200 */
[----:B------:R-:W-:Y:S02]  /*0600*/  R2UR UR15, R0 ;  /* 0x00000000000f72ca */ /* 0x000fe400000e0000 */
[----:B------:R-:W-:-:S04]  /*0610*/  MOV R0, 0xce6e6b28 ;  /* 0xce6e6b2800007802 */ /* 0x000fc80000000f00 */
[----:B------:R-:W-:-:S07]  /*0620*/  UIADD3 UR13, UPT, UPT, UR9, UR13, URZ ;  /* 0x0000000d090d7290 */ /* 0x000fce000fffe0ff */
[----:B------:R-:W-:Y:S01]  /*0630*/  UIADD3 UR15, UPT, UPT, UR11, UR15, URZ ;  /* 0x0000000f0b0f7290 */ /* 0x000fe2000fffe0ff */
[----:B--2---:R-:W-:Y:S11]  /*0640*/  @!P0 BRA `(.L_x_2) ;  /* 0x0000001000fc8947 */ /* 0x004ff60003800000 */
[----:B------:R-:W0:Y:S01]  /*0650*/  LDCU.64 UR4, c[0x0][0x3d0] ;  /* 0x00007a00ff0477ac */ /* 0x000e220008000a00 */
[----:B------:R-:W-:Y:S02]  /*0660*/  UMOV UR12, UR8 ;  /* 0x00000008000c7c82 */ /* 0x000fe40008000000 */
[----:B------:R-:W-:-:S04]  /*0670*/  IMAD.WIDE.U32 R20, R8, R2, UR12 ;  /* 0x0000000c08147e25 */ /* 0x000fc8000f8e0002 */
[----:B------:R-:W-:Y:S01]  /*0680*/  IMAD R9, R8, R3, R21 ;  /* 0x0000000308097224 */ /* 0x000fe200078e0215 */
[----:B0-----:R-:W-:-:S04]  /*0690*/  UISETP.NE.U32.AND UP0, UPT, UR4, URZ, UPT ;  /* 0x000000ff0400728c */ /* 0x001fc8000bf05070 */
[----:B------:R-:W-:-:S09]  /*06a0*/  UISETP.NE.AND.EX UP0, UPT, UR5, URZ, UPT, UP0 ;  /* 0x000000ff0500728c */ /* 0x000fd2000bf05300 */
[----:B------:R-:W-:Y:S05]  /*06b0*/  BRA.U UP0, `(.L_x_3) ;  /* 0x0000000900547547 */ /* 0x000fea000b800000 */
[----:B------:R-:W-:Y:S01]  /*06c0*/  LOP3.LUT R7, R2, 0x7, RZ, 0xc0, !PT ;  /* 0x0000000702077812 */ /* 0x000fe200078ec0ff */
[----:B------:R-:W-:Y:S02]  /*06d0*/  IMAD.MOV.U32 R0, RZ, RZ, -0x319194d8 ;  /* 0xce6e6b28ff007424 */ /* 0x000fe400078e00ff */
[----:B------:R-:W-:Y:S02]  /*06e0*/  IMAD.MOV.U32 R6, RZ, RZ, RZ ;  /* 0x000000ffff067224 */ /* 0x000fe400078e00ff */
[----:B------:R-:W-:-:S07]  /*06f0*/  IMAD.MOV.U32 R5, RZ, RZ, RZ ;  /* 0x000000ffff057224 */ /* 0x000fce00078e00ff */
.L_x_8:
[----:B------:R-:W0:Y:S01]  /*0700*/  LDC.64 R2, c[0x0][0x3c0] ;  /* 0x0000f000ff027b82 */ /* 0x000e220000000a00 */
[----:B------:R-:W-:Y:S01]  /*0710*/  IMAD.U32 R11, RZ, RZ, UR11 ;  /* 0x0000000bff0b7e24 */ /* 0x000fe2000f8e00ff */
[----:B------:R-:W-:Y:S01]  /*0720*/  MOV R23, UR15 ;  /* 0x0000000f00177c02 */ /* 0x000fe20008000f00 */
[----:B------:R-:W-:Y:S02]  /*0730*/  IMAD.U32 R10, RZ, RZ, UR10 ;  /* 0x0000000aff0a7e24 */ /* 0x000fe4000f8e00ff */
[----:B------:R-:W-:Y:S02]  /*0740*/  IMAD.MOV.U32 R12, RZ, RZ, RZ ;  /* 0x000000ffff0c7224 */ /* 0x000fe400078e00ff */
[----:B------:R-:W-:Y:S02]  /*0750*/  IMAD.MOV.U32 R22, RZ, RZ, R10 ;  /* 0x000000ffff167224 */ /* 0x000fe400078e000a */
[----:B------:R-:W-:Y:S01]  /*0760*/  IMAD.MOV.U32 R10, RZ, RZ, RZ ;  /* 0x000000ffff0a7224 */ /* 0x000fe200078e00ff */
[----:B0-----:R-:W-:Y:S01]  /*0770*/  IADD3 R4, P1, PT, R2, -0x1, RZ ;  /* 0xffffffff02047810 */ /* 0x001fe20007f3e0ff */
[----:B------:R-:W-:-:S03]  /*0780*/  IMAD.WIDE.U32 R22, R6, R2, R22 ;  /* 0x0000000206167225 */ /* 0x000fc600078e0016 */
[----:B------:R-:W-:Y:S01]  /*0790*/  ISETP.GE.U32.AND P0, PT, R4, 0x7, PT ;  /* 0x000000070400780c */ /* 0x000fe20003f06070 */
[----:B------:R-:W-:Y:S01]  /*07a0*/  IMAD R4, R5, R2, RZ ;  /* 0x0000000205047224 */ /* 0x000fe200078e02ff */
[----:B------:R-:W-:-:S04]  /*07b0*/  IADD3.X R11, PT, PT, R3, -0x1, RZ, P1, !PT ;  /* 0xffffffff030b7810 */ /* 0x000fc80000ffe4ff */
[----:B------:R-:W-:Y:S01]  /*07c0*/  ISETP.GE.U32.AND.EX P0, PT, R11, RZ, PT, P0 ;  /* 0x000000ff0b00720c */ /* 0x000fe20003f06100 */
[----:B------:R-:W-:Y:S02]  /*07d0*/  IMAD R11, R6, R3, R4 ;  /* 0x00000003060b7224 */ /* 0x000fe400078e0204 */
[----:B------:R-:W-:Y:S02]  /*07e0*/  HFMA2 R4, -RZ, RZ, 0, 0 ;  /* 0x00000000ff047431 */ /* 0x000fe400000001ff */
[----:B------:R-:W-:-:S08]  /*07f0*/  IMAD.IADD R11, R23, 0x1, R11 ;  /* 0x00000001170b7824 */ /* 0x000fd000078e020b */
[----:B------:R-:W-:Y:S05]  /*0800*/  @!P0 BRA `(.L_x_4) ;  /* 0x0000000000b48947 */ /* 0x000fea0003800000 */
[----:B------:R-:W-:Y:S01]  /*0810*/  MOV R4, RZ ;  /* 0x000000ff00047202 */ /* 0x000fe20000000f00 */
[----:B------:R-:W-:Y:S01]  /*0820*/  UMOV UR4, URZ ;  /* 0x000000ff00047c82 */ /* 0x000fe20008000000 */
[----:B------:R-:W-:-:S05]  /*0830*/  UMOV UR5, URZ ;  /* 0x000000ff00057c82 */ /* 0x000fca0008000000 */
.L_x_5:
[----:B------:R-:W0:Y:S01]  /*0840*/  LDC.64 R12, c[0x0][0x380] ;  /* 0x0000e000ff0c7b82 */ /* 0x000e220000000a00 */
[----:B------:R-:W-:Y:S02]  /*0850*/  IADD3 R18, P0, PT, R20, UR4, RZ ;  /* 0x0000000414127c10 */ /* 0x000fe4000ff1e0ff */
[----:B------:R-:W-:Y:S02]  /*0860*/  IADD3 R10, P1, PT, R22, UR4, RZ ;  /* 0x00000004160a7c10 */ /* 0x000fe4000ff3e0ff */
[----:B------:R-:W-:Y:S02]  /*0870*/  IADD3.X R19, PT, PT, R9, UR5, RZ, P0, !PT ;  /* 0x0000000509137c10 */ /* 0x000fe400087fe4ff */
[----:B------:R-:W-:Y:S01]  /*0880*/  IADD3.X R26, PT, PT, R11, UR5, RZ, P1, !PT ;  /* 0x000000050b1a7c10 */ /* 0x000fe20008ffe4ff */
[----:B------:R-:W1:Y:S01]  /*0890*/  LDC.64 R16, c[0x0][0x388] ;  /* 0x0000e200ff107b82 */ /* 0x000e620000000a00 */
[----:B0-----:R-:W-:-:S04]  /*08a0*/  LEA R12, P0, R18, R12, 0x2 ;  /* 0x0000000c120c7211 */ /* 0x001fc800078010ff */
[----:B------:R-:W-:Y:S02]  /*08b0*/  LEA.HI.X R13, R18, R13, R19, 0x2, P0 ;  /* 0x0000000d120d7211 */ /* 0x000fe400000f1413 */
[----:B-1----:R-:W-:-:S03]  /*08c0*/  LEA R16, P2, R10, R16, 0x2 ;  /* 0x000000100a107211 */ /* 0x002fc600078410ff */
[----:B------:R-:W2:Y:S01]  /*08d0*/  LDG.E R19, desc[UR18][R12.64] ;  /* 0x000000120c137981 */ /* 0x000ea2000c1e1900 */
[----:B------:R-:W-:-:S03]  /*08e0*/  LEA.HI.X R17, R10, R17, R26, 0x2, P2 ;  /* 0x000000110a117211 */ /* 0x000fc600010f141a */
[----:B------:R-:W3:Y:S04]  /*08f0*/  LDG.E R27, desc[UR18][R12.64+0x4] ;  /* 0x000004120c1b7981 */ /* 0x000ee8000c1e1900 */
[----:B------:R-:W2:Y:S04]  /*0900*/  LDG.E R10, desc[UR18][R16.64] ;  /* 0x00000012100a7981 */ /* 0x000ea8000c1e1900 */
[----:B------:R-:W3:Y:S04]  /*0910*/  LDG.E R18, desc[UR18][R16.64+0x4] ;  /* 0x0000041210127981 */ /* 0x000ee8000c1e1900 */
[----:B------:R-:W4:Y:S04]  /*0920*/  LDG.E R26, desc[UR18][R16.64+0xc] ;  /* 0x00000c12101a7981 */ /* 0x000f28000c1e1900 */
[----:B------:R-:W5:Y:S04]  /*0930*/  LDG.E R28, desc[UR18][R16.64+0x14] ;  /* 0x00001412101c7981 */ /* 0x000f68000c1e1900 */
[----:B------:R-:W5:Y:S01]  /*0940*/  LDG.E R29, desc[UR18][R16.64+0x18] ;  /* 0x00001812101d7981 */ /* 0x000f62000c1e1900 */
[----:B--2---:R-:W-:-:S03]  /*0950*/  FFMA R10, R19, R10, R4 ;  /* 0x0000000a130a7223 */ /* 0x004fc60000000004 */
[----:B------:R-:W2:Y:S04]  /*0960*/  LDG.E R19, desc[UR18][R12.64+0x8] ;  /* 0x000008120c137981 */ /* 0x000ea8000c1e1900 */
[----:B------:R-:W2:Y:S01]  /*0970*/  LDG.E R4, desc[UR18][R16.64+0x8] ;  /* 0x0000081210047981 */ /* 0x000ea2000c1e1900 */
[----:B---3--:R-:W-:-:S03]  /*0980*/  FFMA R10, R27, R18, R10 ;  /* 0x000000121b0a7223 */ /* 0x008fc6000000000a */
[----:B------:R-:W4:Y:S04]  /*0990*/  LDG.E R27, desc[UR18][R12.64+0xc] ;  /* 0x00000c120c1b7981 */ /* 0x000f28000c1e1900 */
[----:B------:R-:W3:Y:S01]  /*09a0*/  LDG.E R18, desc[UR18][R12.64+0x10] ;  /* 0x000010120c127981 */ /* 0x000ee2000c1e1900 */
[----:B--2---:R-:W-:-:S03]  /*09b0*/  FFMA R4, R19, R4, R10 ;  /* 0x0000000413047223 */ /* 0x004fc6000000000a */
[----:B------:R-:W3:Y:S04]  /*09c0*/  LDG.E R19, desc[UR18][R16.64+0x10] ;  /* 0x0000101210137981 */ /* 0x000ee8000c1e1900 */
[----:B------:R-:W5:Y:S01]  /*09d0*/  LDG.E R10, desc[UR18][R12.64+0x14] ;  /* 0x000014120c0a7981 */ /* 0x000f62000c1e1900 */
[----:B----4-:R-:W-:-:S03]  /*09e0*/  FFMA R27, R27, R26, R4 ;  /* 0x0000001a1b1b7223 */ /* 0x010fc60000000004 */
[----:B------:R-:W2:Y:S04]  /*09f0*/  LDG.E R4, desc[UR18][R12.64+0x18] ;  /* 0x000018120c047981 */ /* 0x000ea8000c1e1900 */
[----:B------:R-:W4:Y:S04]  /*0a00*/  LDG.E R26, desc[UR18][R12.64+0x1c] ;  /* 0x00001c120c1a7981 */ /* 0x000f28000c1e1900 */
[----:B------:R-:W4:Y:S01]  /*0a10*/  LDG.E R17, desc[UR18][R16.64+0x1c] ;  /* 0x00001c1210117981 */ /* 0x000f22000c1e1900 */
[----:B------:R-:W-:-:S04]  /*0a20*/  UIADD3 UR4, UP0, UPT, UR4, 0x8, URZ ;  /* 0x0000000804047890 */ /* 0x000fc8000ff1e0ff */
[----:B------:R-:W-:Y:S01]  /*0a30*/  UIADD3.X UR5, UPT, UPT, URZ, UR5, URZ, UP0, !UPT ;  /* 0x00000005ff057290 */ /* 0x000fe200087fe4ff */
[----:B---3--:R-:W-:Y:S01]  /*0a40*/  FFMA R19, R18, R19, R27 ;  /* 0x0000001312137223 */ /* 0x008fe2000000001b */
[----:B------:R-:W-:-:S04]  /*0a50*/  LOP3.LUT R18, R2, 0xfffffff8, RZ, 0xc0, !PT ;  /* 0xfffffff802127812 */ /* 0x000fc800078ec0ff */
[----:B------:R-:W-:-:S04]  /*0a60*/  ISETP.NE.U32.AND P0, PT, R18, UR4, PT ;  /* 0x0000000412007c0c */ /* 0x000fc8000bf05070 */
[----:B------:R-:W-:Y:S01]  /*0a70*/  ISETP.NE.AND.EX P0, PT, R3, UR5, PT, P0 ;  /* 0x0000000503007c0c */ /* 0x000fe2000bf05300 */
[----:B-----5:R-:W-:-:S04]  /*0a80*/  FFMA R19, R10, R28, R19 ;  /* 0x0000001c0a137223 */ /* 0x020fc80000000013 */
[----:B--2---:R-:W-:-:S04]  /*0a90*/  FFMA R19, R4, R29, R19 ;  /* 0x0000001d04137223 */ /* 0x004fc80000000013 */
[----:B----4-:R-:W-:-:S04]  /*0aa0*/  FFMA R4, R26, R17, R19 ;  /* 0x000000111a047223 */ /* 0x010fc80000000013 */
[----:B------:R-:W-:Y:S05]  /*0ab0*/  @P0 BRA `(.L_x_5) ;  /* 0xfffffffc00600947 */ /* 0x000fea000383ffff */
[----:B------:R-:W0:Y:S01]  /*0ac0*/  LDC R12, c[0x0][0x3c4] ;  /* 0x0000f100ff0c7b82 */ /* 0x000e220000000800 */
[----:B------:R-:W-:-:S07]  /*0ad0*/  IMAD.MOV.U32 R10, RZ, RZ, R18 ;  /* 0x000000ffff0a7224 */ /* 0x000fce00078e0012 */
.L_x_4:
[----:B------:R-:W-:-:S04]  /*0ae0*/  ISETP.NE.U32.AND P0, PT, R7, RZ, PT ;  /* 0x000000ff0700720c */ /* 0x000fc80003f05070 */
[----:B------:R-:W-:-:S13]  /*0af0*/  ISETP.NE.AND.EX P0, PT, RZ, RZ, PT, P0 ;  /* 0x000000ffff00720c */ /* 0x000fda0003f05300 */
[----:B------:R-:W-:Y:S05]  /*0b00*/  @!P0 BRA `(.L_x_6) ;  /* 0x0000000400148947 */ /* 0x000fea0003800000 */
[----:B------:R-:W-:-:S04]  /*0b10*/  IADD3 R13, P1, PT, R7, -0x1, RZ ;  /* 0xffffffff070d7810 */ /* 0x000fc80007f3e0ff */
[----:B------:R-:W-:Y:S01]  /*0b20*/  ISETP.GE.U32.AND P0, PT, R13, 0x3, PT ;  /* 0x000000030d00780c */ /* 0x000fe20003f06070 */
[----:B------:R-:W-:-:S05]  /*0b30*/  IMAD.X R13, RZ, RZ, -0x1, P1 ;  /* 0xffffffffff0d7424 */ /* 0x000fca00008e06ff */
[----:B------:R-:W-:-:S13]  /*0b40*/  ISETP.GE.U32.AND.EX P0, PT, R13, RZ, PT, P0 ;  /* 0x000000ff0d00720c */ /* 0x000fda0003f06100 */
[----:B------:R-:W-:Y:S05]  /*0b50*/  @!P0 BRA `(.L_x_7) ;  /* 0x0000000000608947 */ /* 0x000fea0003800000 */
[----:B------:R-:W1:Y:S01]  /*0b60*/  LDC.64 R16, c[0x0][0x380] ;  /* 0x0000e000ff107b82 */ /* 0x000e620000000a00 */
[----:B------:R-:W-:-:S05]  /*0b70*/  IADD3 R13, P0, PT, R10, R20, RZ ;  /* 0x000000140a0d7210 */ /* 0x000fca0007f1e0ff */
[----:B0-----:R-:W-:Y:S02]  /*0b80*/  IMAD.X R26, R12, 0x1, R9, P0 ;  /* 0x000000010c1a7824 */ /* 0x001fe400000e0609 */
[----:B------:R-:W0:Y:S01]  /*0b90*/  LDC.64 R18, c[0x0][0x388] ;  /* 0x0000e200ff127b82 */ /* 0x000e220000000a00 */
[----:B-1----:R-:W-:-:S04]  /*0ba0*/  LEA R16, P1, R13, R16, 0x2 ;  /* 0x000000100d107211 */ /* 0x002fc800078210ff */
[----:B------:R-:W-:Y:S02]  /*0bb0*/  LEA.HI.X R17, R13, R17, R26, 0x2, P1 ;  /* 0x000000110d117211 */ /* 0x000fe400008f141a */
[----:B------:R-:W-:-:S03]  /*0bc0*/  IADD3 R13, P0, PT, R10, R22, RZ ;  /* 0x000000160a0d7210 */ /* 0x000fc60007f1e0ff */
[----:B------:R-:W2:Y:S01]  /*0bd0*/  LDG.E R27, desc[UR18][R16.64] ;  /* 0x00000012101b7981 */ /* 0x000ea2000c1e1900 */
[----:B0-----:R-:W-:Y:S02]  /*0be0*/  LEA R18, P1, R13, R18, 0x2 ;  /* 0x000000120d127211 */ /* 0x001fe400078210ff */
[----:B------:R-:W-:-:S04]  /*0bf0*/  IADD3.X R26, PT, PT, R12, R11, RZ, P0, !PT ;  /* 0x0000000b0c1a7210 */ /* 0x000fc800007fe4ff */
[----:B------:R-:W-:Y:S02]  /*0c00*/  LEA.HI.X R19, R13, R19, R26, 0x2, P1 ;  /* 0x000000130d137211 */ /* 0x000fe400008f141a */
[----:B------:R-:W3:Y:S04]  /*0c10*/  LDG.E R26, desc[UR18][R16.64+0x4] ;  /* 0x00000412101a7981 */ /* 0x000ee8000c1e1900 */
[----:B------:R-:W2:Y:S04]  /*0c20*/  LDG.E R13, desc[UR18][R18.64] ;  /* 0x00000012120d7981 */ /* 0x000ea8000c1e1900 */
[----:B------:R-:W3:Y:S04]  /*0c30*/  LDG.E R28, desc[UR18][R18.64+0x4] ;  /* 0x00000412121c7981 */ /* 0x000ee8000c1e1900 */
[----:B------:R-:W4:Y:S04]  /*0c40*/  LDG.E R29, desc[UR18][R18.64+0x8] ;  /* 0x00000812121d7981 */ /* 0x000f28000c1e1900 */
[----:B------:R-:W5:Y:S01]  /*0c50*/  LDG.E R18, desc[UR18][R18.64+0xc] ;  /* 0x00000c1212127981 */ /* 0x000f62000c1e1900 */
[----:B--2---:R-:W-:-:S03]  /*0c60*/  FFMA R27, R27, R13, R4 ;  /* 0x0000000d1b1b7223 */ /* 0x004fc60000000004 */
[----:B------:R-:W4:Y:S04]  /*0c70*/  LDG.E R4, desc[UR18][R16.64+0x8] ;  /* 0x0000081210047981 */ /* 0x000f28000c1e1900 */
[----:B------:R-:W5:Y:S01]  /*0c80*/  LDG.E R13, desc[UR18][R16.64+0xc] ;  /* 0x00000c12100d7981 */ /* 0x000f62000c1e1900 */
[----:B---3--:R-:W-:Y:S01]  /*0c90*/  FFMA R27, R26, R28, R27 ;  /* 0x0000001c1a1b7223 */ /* 0x008fe2000000001b */
[----:B------:R-:W-:-:S05]  /*0ca0*/  IADD3 R10, P0, PT, R10, 0x4, RZ ;  /* 0x000000040a0a7810 */ /* 0x000fca0007f1e0ff */
[----:B------:R-:W-:Y:S02]  /*0cb0*/  IMAD.X R12, RZ, RZ, R12, P0 ;  /* 0x000000ffff0c7224 */ /* 0x000fe400000e060c */
[----:B----4-:R-:W-:-:S04]  /*0cc0*/  FFMA R4, R4, R29, R27 ;  /* 0x0000001d04047223 */ /* 0x010fc8000000001b */
[----:B-----5:R-:W-:-:S07]  /*0cd0*/  FFMA R4, R13, R18, R4 ;  /* 0x000000120d047223 */ /* 0x020fce0000000004 */
.L_x_7:
[----:B------:R-:W-:-:S04]  /*0ce0*/  LOP3.LUT R13, R2, 0x3, RZ, 0xc0, !PT ;  /* 0x00000003020d7812 */ /* 0x000fc800078ec0ff */
[----:B------:R-:W-:-:S04]  /*0cf0*/  ISETP.NE.U32.AND P0, PT, R13, RZ, PT ;  /* 0x000000ff0d00720c */ /* 0x000fc80003f05070 */
[----:B------:R-:W-:-:S13]  /*0d00*/  ISETP.NE.AND.EX P0, PT, RZ, RZ, PT, P0 ;  /* 0x000000ffff00720c */ /* 0x000fda0003f05300 */
[----:B------:R-:W-:Y:S05]  /*0d10*/  @!P0 BRA `(.L_x_6) ;  /* 0x0000000000908947 */ /* 0x000fea0003800000 */
[----:B------:R-:W1:Y:S01]  /*0d20*/  LDC.64 R16, c[0x0][0x380] ;  /* 0x0000e000ff107b82 */ /* 0x000e620000000a00 */
[----:B------:R-:W-:-:S04]  /*0d30*/  ISETP.NE.U32.AND P0, PT, R13, 0x1, PT ;  /* 0x000000010d00780c */ /* 0x000fc80003f05070 */
[----:B------:R-:W-:-:S03]  /*0d40*/  ISETP.NE.AND.EX P0, PT, RZ, RZ, PT, P0 ;  /* 0x000000ffff00720c */ /* 0x000fc60003f05300 */
[----:B------:R-:W2:Y:S10]  /*0d50*/  LDC.64 R18, c[0x0][0x388] ;  /* 0x0000e200ff127b82 */ /* 0x000eb40000000a00 */
[----:B------:R-:W-:-:S04]  /*0d60*/  @P0 IADD3 R13, P1, PT, R10, R20, RZ ;  /* 0x000000140a0d0210 */ /* 0x000fc80007f3e0ff */
[----:B-1----:R-:W-:Y:S01]  /*0d70*/  @P0 LEA R26, P2, R13, R16, 0x2 ;  /* 0x000000100d1a0211 */ /* 0x002fe200078410ff */
[----:B0-----:R-:W-:-:S05]  /*0d80*/  @P0 IMAD.X R16, R12, 0x1, R9, P1 ;  /* 0x000000010c100824 */ /* 0x001fca00008e0609 */
[----:B------:R-:W-:Y:S02]  /*0d90*/  @P0 LEA.HI.X R27, R13, R17, R16, 0x2, P2 ;  /* 0x000000110d1b0211 */ /* 0x000fe400010f1410 */
[----:B------:R-:W-:Y:S02]  /*0da0*/  LOP3.LUT R16, R2, 0x1, RZ, 0xc0, !PT ;  /* 0x0000000102107812 */ /* 0x000fe400078ec0ff */
[----:B------:R-:W-:Y:S02]  /*0db0*/  @P0 IADD3 R13, P2, PT, R10, R22, RZ ;  /* 0x000000160a0d0210 */ /* 0x000fe40007f5e0ff */
[----:B------:R-:W-:Y:S02]  /*0dc0*/  ISETP.NE.U32.AND P1, PT, R16, 0x1, PT ;  /* 0x000000011000780c */ /* 0x000fe40003f25070 */
[----:B------:R-:W-:Y:S02]  /*0dd0*/  @P0 IADD3.X R16, PT, PT, R12, R11, RZ, P2, !PT ;  /* 0x0000000b0c100210 */ /* 0x000fe400017fe4ff */
[----:B--2---:R-:W-:-:S02]  /*0de0*/  @P0 LEA R28, P3, R13, R18, 0x2 ;  /* 0x000000120d1c0211 */ /* 0x004fc400078610ff */
[----:B------:R-:W-:Y:S02]  /*0df0*/  ISETP.NE.U32.AND.EX P1, PT, RZ, RZ, PT, P1 ;  /* 0x000000ffff00720c */ /* 0x000fe40003f25110 */
[----:B------:R-:W-:Y:S02]  /*0e00*/  @P0 LEA.HI.X R29, R13, R19, R16, 0x2, P3 ;  /* 0x000000130d1d0211 */ /* 0x000fe400018f1410 */
[----:B------:R-:W0:Y:S01]  /*0e10*/  LDC.64 R16, c[0x0][0x388] ;  /* 0x0000e200ff107b82 */ /* 0x000e220000000a00 */
[----:B------:R-:W-:Y:S01]  /*0e20*/  @P0 IADD3 R10, P2, PT, R10, 0x2, RZ ;  /* 0x000000020a0a0810 */ /* 0x000fe20007f5e0ff */
[----:B------:R-:W2:Y:S04]  /*0e30*/  @P0 LDG.E R13, desc[UR18][R26.64+0x4] ;  /* 0x000004121a0d0981 */ /* 0x000ea8000c1e1900 */
[----:B------:R-:W-:-:S02]  /*0e40*/  @P0 IMAD.X R12, RZ, RZ, R12, P2 ;  /* 0x000000ffff0c0224 */ /* 0x000fc400010e060c */
[----:B------:R-:W1:Y:S01]  /*0e50*/  LDC.64 R18, c[0x0][0x380] ;  /* 0x0000e000ff127b82 */ /* 0x000e620000000a00 */
[----:B------:R-:W-:-:S05]  /*0e60*/  @!P1 IADD3 R22, P3, PT, R10, R22, RZ ;  /* 0x000000160a169210 */ /* 0x000fca0007f7e0ff */
[----:B------:R-:W-:Y:S01]  /*0e70*/  @!P1 IMAD.X R11, R12, 0x1, R11, P3 ;  /* 0x000000010c0b9824 */ /* 0x000fe200018e060b */
[----:B0-----:R-:W-:-:S04]  /*0e80*/  @!P1 LEA R16, P2, R22, R16, 0x2 ;  /* 0x0000001016109211 */ /* 0x001fc800078410ff */
[----:B------:R-:W-:Y:S02]  /*0e90*/  @!P1 LEA.HI.X R17, R22, R17, R11, 0x2, P2 ;  /* 0x0000001116119211 */ /* 0x000fe400010f140b */
[----:B------:R-:W-:Y:S01]  /*0ea0*/  @!P1 IADD3 R10, P2, PT, R10, R20, RZ ;  /* 0x000000140a0a9210 */ /* 0x000fe20007f5e0ff */
[----:B------:R-:W3:Y:S03]  /*0eb0*/  @P0 LDG.E R11, desc[UR18][R26.64] ;  /* 0x000000121a0b0981 */ /* 0x000ee6000c1e1900 */
[----:B------:R-:W-:Y:S01]  /*0ec0*/  @!P1 IADD3.X R12, PT, PT, R12, R9, RZ, P2, !PT ;  /* 0x000000090c0c9210 */ /* 0x000fe200017fe4ff */
[----:B------:R-:W4:Y:S01]  /*0ed0*/  @!P1 LDG.E R16, desc[UR18][R16.64] ;  /* 0x0000001210109981 */ /* 0x000f22000c1e1900 */
[----:B-1----:R-:W-:-:S04]  /*0ee0*/  @!P1 LEA R18, P2, R10, R18, 0x2 ;  /* 0x000000120a129211 */ /* 0x002fc800078410ff */
[----:B------:R-:W-:Y:S02]  /*0ef0*/  @!P1 LEA.HI.X R19, R10, R19, R12, 0x2, P2 ;  /* 0x000000130a139211 */ /* 0x000fe400010f140c */
[----:B------:R-:W3:Y:S04]  /*0f00*/  @P0 LDG.E R10, desc[UR18][R28.64] ;  /* 0x000000121c0a0981 */ /* 0x000ee8000c1e1900 */
[----:B------:R-:W2:Y:S04]  /*0f10*/  @P0 LDG.E R12, desc[UR18][R28.64+0x4] ;  /* 0x000004121c0c0981 */ /* 0x000ea8000c1e1900 */
[----:B------:R-:W4:Y:S01]  /*0f20*/  @!P1 LDG.E R19, desc[UR18][R18.64] ;  /* 0x0000001212139981 */ /* 0x000f22000c1e1900 */
[----:B---3--:R-:W-:-:S04]  /*0f30*/  @P0 FFMA R10, R11, R10, R4 ;  /* 0x0000000a0b0a0223 */ /* 0x008fc80000000004 */
[----:B--2---:R-:W-:-:S04]  /*0f40*/  @P0 FFMA R4, R13, R12, R10 ;  /* 0x0000000c0d040223 */ /* 0x004fc8000000000a */
[----:B----4-:R-:W-:-:S07]  /*0f50*/  @!P1 FFMA R4, R19, R16, R4 ;  /* 0x0000001013049223 */ /* 0x010fce0000000004 */
.L_x_6:
[----:B------:R-:W1:Y:S01]  /*0f60*/  LDC.64 R10, c[0x0][0x3b8] ;  /* 0x0000ee00ff0a7b82 */ /* 0x000e620000000a00 */
[----:B------:R-:W-:Y:S01]  /*0f70*/  IADD3 R6, P0, PT, R6, 0x1, RZ ;  /* 0x0000000106067810 */ /* 0x000fe20007f1e0ff */
[----:B------:R-:W2:Y:S04]  /*0f80*/  LDCU UR4, c[0x0][0x3c8] ;  /* 0x00007900ff0477ac */ /* 0x000ea80008000800 */
[----:B0-----:R-:W-:Y:S02]  /*0f90*/  IMAD.X R12, RZ, RZ, R5, P0 ;  /* 0x000000ffff0c7224 */ /* 0x001fe400000e0605 */
[----:B--2---:R-:W-:Y:S01]  /*0fa0*/  FMUL R5, R4, UR4 ;  /* 0x0000000404057c20 */ /* 0x004fe20008400000 */
[----:B-1----:R-:W-:-:S04]  /*0fb0*/  ISETP.NE.U32.AND P0, PT, R6, R10, PT ;  /* 0x0000000a0600720c */ /* 0x002fc80003f05070 */
[----:B------:R-:W-:Y:S02]  /*0fc0*/  FMNMX R0, R5, R0, !PT ;  /* 0x0000000005007209 */ /* 0x000fe40007800000 */
[----:B------:R-:W-:-:S13]  /*0fd0*/  ISETP.NE.AND.EX P0, PT, R12, R11, PT, P0 ;  /* 0x0000000b0c00720c */ /* 0x000fda0003f05300 */
[----:B------:R-:W-:Y:S05]  /*0fe0*/  @!P0 BRA `(.L_x_2) ;  /* 0x0000000800948947 */ /* 0x000fea0003800000 */
[----:B------:R-:W-:Y:S01]  /*0ff0*/  IMAD.MOV.U32 R5, RZ, RZ, R12 ;  /* 0x000000ffff057224 */ /* 0x000fe200078e000c */
[----:B------:R-:W-:Y:S06]  /*1000*/  BRA `(.L_x_8) ;  /* 0xfffffff400bc7947 */ /* 0x000fec000383ffff */
.L_x_3:
[----:B------:R-:W-:Y:S01]  /*1010*/  HFMA2 R0, -RZ, RZ, -25.71875, 3664 ;  /* 0xce6e6b28ff007431 */ /* 0x000fe200000001ff */
[----:B------:R-:W-:Y:S01]  /*1020*/  LOP3.LUT R4, R2, 0x7, RZ, 0xc0, !PT ;  /* 0x0000000702047812 */ /* 0x000fe200078ec0ff */
[----:B------:R-:W-:Y:S01]  /*1030*/  UMOV UR6, URZ ;  /* 0x000000ff00067c82 */ /* 0x000fe20008000000 */
[----:B------:R-:W-:-:S05]  /*1040*/  UMOV UR7, URZ ;  /* 0x000000ff00077c82 */ /* 0x000fca0008000000 */
.L_x_13:
[----:B------:R-:W0:Y:S01]  /*1050*/  LDC.64 R2, c[0x0][0x3c0] ;  /* 0x0000f000ff027b82 */ /* 0x000e220000000a00 */
[----:B------:R-:W-:Y:S01]  /*1060*/  IMAD.U32 R6, RZ, RZ, UR10 ;  /* 0x0000000aff067e24 */ /* 0x000fe2000f8e00ff */
[----:B------:R-:W-:Y:S01]  /*1070*/  MOV R7, UR11 ;  /* 0x0000000b00077c02 */ /* 0x000fe20008000f00 */
[----:B------:R-:W-:Y:S02]  /*1080*/  IMAD.U32 R19, RZ, RZ, UR15 ;  /* 0x0000000fff137e24 */ /* 0x000fe4000f8e00ff */
[----:B------:R-:W-:Y:S01]  /*1090*/  IMAD.MOV.U32 R18, RZ, RZ, R6 ;  /* 0x000000ffff127224 */ /* 0x000fe200078e0006 */
[----:B------:R-:W-:Y:S02]  /*10a0*/  CS2R R6, SRZ ;  /* 0x0000000000067805 */ /* 0x000fe4000001ff00 */
[C---:B0-----:R-:W-:Y:S01]  /*10b0*/  IADD3 R5, P1, PT, R2.reuse, -0x1, RZ ;  /* 0xffffffff02057810 */ /* 0x041fe20007f3e0ff */
[C---:B------:R-:W-:Y:S02]  /*10c0*/  IMAD R10, R2.reuse, UR7, RZ ;  /* 0x00000007020a7c24 */ /* 0x040fe4000f8e02ff */
[----:B------:R-:W-:Y:S01]  /*10d0*/  IMAD.WIDE.U32 R18, R2, UR6, R18 ;  /* 0x0000000602127c25 */ /* 0x000fe2000f8e0012 */
[----:B------:R-:W-:-:S02]  /*10e0*/  ISETP.GE.U32.AND P0, PT, R5, 0x7, PT ;  /* 0x000000070500780c */ /* 0x000fc40003f06070 */
[C---:B------:R-:W-:Y:S01]  /*10f0*/  IADD3.X R5, PT, PT, R3.reuse, -0x1, RZ, P1, !PT ;  /* 0xffffffff03057810 */ /* 0x040fe20000ffe4ff */
[----:B------:R-:W-:-:S03]  /*1100*/  IMAD R11, R3, UR6, R10 ;  /* 0x00000006030b7c24 */ /* 0x000fc6000f8e020a */
[----:B------:R-:W-:Y:S01]  /*1110*/  ISETP.GE.U32.AND.EX P0, PT, R5, RZ, PT, P0 ;  /* 0x000000ff0500720c */ /* 0x000fe20003f06100 */
[----:B------:R-:W-:Y:S01]  /*1120*/  IMAD.MOV.U32 R5, RZ, RZ, RZ ;  /* 0x000000ffff057224 */ /* 0x000fe200078e00ff */
[----:B------:R-:W-:-:S11]  /*1130*/  IADD3 R11, PT, PT, R19, R11, RZ ;  /* 0x0000000b130b7210 */ /* 0x000fd60007ffe0ff */
[----:B------:R-:W-:Y:S05]  /*1140*/  @!P0 BRA `(.L_x_9) ;  /* 0x0000000000b48947 */ /* 0x000fea0003800000 */
[----:B------:R-:W-:Y:S01]  /*1150*/  IMAD.MOV.U32 R5, RZ, RZ, RZ ;  /* 0x000000ffff057224 */ /* 0x000fe200078e00ff */
[----:B------:R-:W-:Y:S01]  /*1160*/  UMOV UR4, URZ ;  /* 0x000000ff00047c82 */ /* 0x000fe20008000000 */
[----:B------:R-:W-:-:S05]  /*1170*/  UMOV UR5, URZ ;  /* 0x000000ff00057c82 */ /* 0x000fca0008000000 */
.L_x_10:
        /* <DEDUP_REMOVED lines=12> */
[----:B------:R-:W4:Y:S04]  /*1240*/  LDG.E R10, desc[UR18][R6.64] ;  /* 0x00000012060a7981 */ /* 0x000f28000c1e1900 */
[----:B------:R-:W4:Y:S04]  /*1250*/  LDG.E R16, desc[UR18][R12.64] ;  /* 0x000000120c107981 */ /* 0x000f28000c1e1900 */
[----:B------:R-:W2:Y:S04]  /*1260*/  LDG.E R26, desc[UR18][R12.64+0x4] ;  /* 0x000004120c1a7981 */ /* 0x000ea8000c1e1900 */
[----:B------:R-:W3:Y:S04]  /*1270*/  LDG.E R22, desc[UR18][R12.64+0x8] ;  /* 0x000008120c167981 */ /* 0x000ee8000c1e1900 */
[----:B------:R-:W5:Y:S04]  /*1280*/  LDG.E R17, desc[UR18][R12.64+0xc] ;  /* 0x00000c120c117981 */ /* 0x000f68000c1e1900 */
[----:B------:R-:W5:Y:S04]  /*1290*/  LDG.E R28, desc[UR18][R12.64+0x14] ;  /* 0x000014120c1c7981 */ /* 0x000f68000c1e1900 */
[----:B------:R-:W5:Y:S01]  /*12a0*/  LDG.E R29, desc[UR18][R12.64+0x18] ;  /* 0x000018120c1d7981 */ /* 0x000f62000c1e1900 */
[----:B----4-:R-:W-:-:S03]  /*12b0*/  FFMA R10, R10, R16, R5 ;  /* 0x000000100a0a7223 */ /* 0x010fc60000000005 */
[----:B------:R-:W5:Y:S01]  /*12c0*/  LDG.E R16, desc[UR18][R6.64+0xc] ;  /* 0x00000c1206107981 */ /* 0x000f62000c1e1900 */
[----:B--2---:R-:W-:-:S03]  /*12d0*/  FFMA R26, R23, R26, R10 ;  /* 0x0000001a171a7223 */ /* 0x004fc6000000000a */
[----:B------:R-:W2:Y:S04]  /*12e0*/  LDG.E R10, desc[UR18][R6.64+0x10] ;  /* 0x00001012060a7981 */ /* 0x000ea8000c1e1900 */
[----:B------:R-:W2:Y:S01]  /*12f0*/  LDG.E R5, desc[UR18][R12.64+0x10] ;  /* 0x000010120c057981 */ /* 0x000ea2000c1e1900 */
[----:B---3--:R-:W-:-:S03]  /*1300*/  FFMA R27, R27, R22, R26 ;  /* 0x000000161b1b7223 */ /* 0x008fc6000000001a */
[----:B------:R-:W3:Y:S04]  /*1310*/  LDG.E R23, desc[UR18][R6.64+0x14] ;  /* 0x0000141206177981 */ /* 0x000ee8000c1e1900 */
[----:B------:R-:W4:Y:S04]  /*1320*/  LDG.E R22, desc[UR18][R6.64+0x18] ;  /* 0x0000181206167981 */ /* 0x000f28000c1e1900 */
[----:B------:R-:W4:Y:S04]  /*1330*/  LDG.E R26, desc[UR18][R6.64+0x1c] ;  /* 0x00001c12061a7981 */ /* 0x000f28000c1e1900 */
[----:B------:R-:W4:Y:S01]  /*1340*/  LDG.E R13, desc[UR18][R12.64+0x1c] ;  /* 0x00001c120c0d7981 */ /* 0x000f22000c1e1900 */
[----:B------:R-:W-:-:S04]  /*1350*/  UIADD3 UR4, UP0, UPT, UR4, 0x8, URZ ;  /* 0x0000000804047890 */ /* 0x000fc8000ff1e0ff */
[----:B------:R-:W-:Y:S01]  /*1360*/  UIADD3.X UR5, UPT, UPT, URZ, UR5, URZ, UP0, !UPT ;  /* 0x00000005ff057290 */ /* 0x000fe200087fe4ff */
[----:B-----5:R-:W-:Y:S01]  /*1370*/  FFMA R17, R16, R17, R27 ;  /* 0x0000001110117223 */ /* 0x020fe2000000001b */
[----:B------:R-:W-:-:S04]  /*1380*/  LOP3.LUT R16, R2, 0xfffffff8, RZ, 0xc0, !PT ;  /* 0xfffffff802107812 */ /* 0x000fc800078ec0ff */
[----:B------:R-:W-:-:S04]  /*1390*/  ISETP.NE.U32.AND P0, PT, R16, UR4, PT ;  /* 0x0000000410007c0c */ /* 0x000fc8000bf05070 */
[----:B------:R-:W-:Y:S01]  /*13a0*/  ISETP.NE.AND.EX P0, PT, R3, UR5, PT, P0 ;  /* 0x0000000503007c0c */ /* 0x000fe2000bf05300 */
[----:B--2---:R-:W-:-:S04]  /*13b0*/  FFMA R10, R10, R5, R17 ;  /* 0x000000050a0a7223 */ /* 0x004fc80000000011 */
[----:B---3--:R-:W-:-:S04]  /*13c0*/  FFMA R23, R23, R28, R10 ;  /* 0x0000001c17177223 */ /* 0x008fc8000000000a */
[----:B----4-:R-:W-:-:S04]  /*13d0*/  FFMA R23, R22, R29, R23 ;  /* 0x0000001d16177223 */ /* 0x010fc80000000017 */
[----:B------:R-:W-:Y:S01]  /*13e0*/  FFMA R5, R26, R13, R23 ;  /* 0x0000000d1a057223 */ /* 0x000fe20000000017 */
[----:B------:R-:W-:Y:S06]  /*13f0*/  @P0 BRA `(.L_x_10) ;  /* 0xfffffffc00600947 */ /* 0x000fec000383ffff */
[----:B------:R-:W0:Y:S01]  /*1400*/  LDC R6, c[0x0][0x3c4] ;  /* 0x0000f100ff067b82 */ /* 0x000e220000000800 */
[----:B------:R-:W-:-:S07]  /*1410*/  IMAD.MOV.U32 R7, RZ, RZ, R16 ;  /* 0x000000ffff077224 */ /* 0x000fce00078e0010 */
.L_x_9:
[----:B------:R-:W-:-:S04]  /*1420*/  ISETP.NE.U32.AND P0, PT, R4, RZ, PT ;  /* 0x000000ff0400720c */ /* 0x000fc80003f05070 */
[----:B------:R-:W-:-:S13]  /*1430*/  ISETP.NE.AND.EX P0, PT, RZ, RZ, PT, P0 ;  /* 0x000000ffff00720c */ /* 0x000fda0003f05300 */
[----:B------:R-:W-:Y:S05]  /*1440*/  @!P0 BRA `(.L_x_11) ;  /* 0x0000000400148947 */ /* 0x000fea0003800000 */
[----:B------:R-:W-:-:S04]  /*1450*/  IADD3 R10, P1, PT, R4, -0x1, RZ ;  /* 0xffffffff040a7810 */ /* 0x000fc80007f3e0ff */
[----:B------:R-:W-:Y:S02]  /*1460*/  ISETP.GE.U32.AND P0, PT, R10, 0x3, PT ;  /* 0x000000030a00780c */ /* 0x000fe40003f06070 */
[----:B------:R-:W-:-:S04]  /*1470*/  IADD3.X R10, PT, PT, RZ, -0x1, RZ, P1, !PT ;  /* 0xffffffffff0a7810 */ /* 0x000fc80000ffe4ff */
[----:B------:R-:W-:-:S13]  /*1480*/  ISETP.GE.U32.AND.EX P0, PT, R10, RZ, PT, P0 ;  /* 0x000000ff0a00720c */ /* 0x000fda0003f06100 */
[----:B------:R-:W-:Y:S05]  /*1490*/  @!P0 BRA `(.L_x_12) ;  /* 0x0000000000608947 */ /* 0x000fea0003800000 */
[----:B------:R-:W1:Y:S01]  /*14a0*/  LDC.64 R12, c[0x0][0x380] ;  /* 0x0000e000ff0c7b82 */ /* 0x000e620000000a00 */
[C---:B------:R-:W-:Y:S02]  /*14b0*/  IADD3 R22, P0, PT, R7.reuse, R20, RZ ;  /* 0x0000001407167210 */ /* 0x040fe40007f1e0ff */
[----:B------:R-:W-:-:S03]  /*14c0*/  IADD3 R10, P1, PT, R7, R18, RZ ;  /* 0x00000012070a7210 */ /* 0x000fc60007f3e0ff */
[C---:B0-----:R-:W-:Y:S02]  /*14d0*/  IMAD.X R23, R6.reuse, 0x1, R9, P0 ;  /* 0x0000000106177824 */ /* 0x041fe400000e0609 */
[----:B------:R-:W0:Y:S01]  /*14e0*/  LDC.64 R16, c[0x0][0x388] ;  /* 0x0000e200ff107b82 */ /* 0x000e220000000a00 */
[----:B------:R-:W-:Y:S01]  /*14f0*/  IMAD.X R26, R6, 0x1, R11, P1 ;  /* 0x00000001061a7824 */ /* 0x000fe200008e060b */
[----:B-1----:R-:W-:-:S04]  /*1500*/  LEA R12, P0, R22, R12, 0x2 ;  /* 0x0000000c160c7211 */ /* 0x002fc800078010ff */
[----:B------:R-:W-:Y:S02]  /*1510*/  LEA.HI.X R13, R22, R13, R23, 0x2, P0 ;  /* 0x0000000d160d7211 */ /* 0x000fe400000f1417 */
[----:B0-----:R-:W-:-:S03]  /*1520*/  LEA R16, P2, R10, R16, 0x2 ;  /* 0x000000100a107211 */ /* 0x001fc600078410ff */
[----:B------:R-:W2:Y:S01]  /*1530*/  LDG.E R22, desc[UR18][R12.64+0x4] ;  /* 0x000004120c167981 */ /* 0x000ea2000c1e1900 */
[----:B------:R-:W-:-:S03]  /*1540*/  LEA.HI.X R17, R10, R17, R26, 0x2, P2 ;  /* 0x000000110a117211 */ /* 0x000fc600010f141a */
[----:B------:R-:W3:Y:S04]  /*1550*/  LDG.E R23, desc[UR18][R12.64+0xc] ;  /* 0x00000c120c177981 */ /* 0x000ee8000c1e1900 */
[----:B------:R-:W4:Y:S04]  /*1560*/  LDG.E R26, desc[UR18][R12.64] ;  /* 0x000000120c1a7981 */ /* 0x000f28000c1e1900 */
[----:B------:R-:W4:Y:S04]  /*1570*/  LDG.E R28, desc[UR18][R16.64] ;  /* 0x00000012101c7981 */ /* 0x000f28000c1e1900 */
[----:B------:R-:W2:Y:S04]  /*1580*/  LDG.E R29, desc[UR18][R16.64+0x4] ;  /* 0x00000412101d7981 */ /* 0x000ea8000c1e1900 */
[----:B------:R-:W5:Y:S04]  /*1590*/  LDG.E R10, desc[UR18][R12.64+0x8] ;  /* 0x000008120c0a7981 */ /* 0x000f68000c1e1900 */
[----:B------:R-:W5:Y:S04]  /*15a0*/  LDG.E R27, desc[UR18][R16.64+0x8] ;  /* 0x00000812101b7981 */ /* 0x000f68000c1e1900 */
[----:B------:R-:W3:Y:S01]  /*15b0*/  LDG.E R16, desc[UR18][R16.64+0xc] ;  /* 0x00000c1210107981 */ /* 0x000ee2000c1e1900 */
[----:B------:R-:W-:-:S04]  /*15c0*/  IADD3 R7, P0, PT, R7, 0x4, RZ ;  /* 0x0000000407077810 */ /* 0x000fc80007f1e0ff */
[----:B------:R-:W-:Y:S01]  /*15d0*/  IADD3.X R6, PT, PT, RZ, R6, RZ, P0, !PT ;  /* 0x00000006ff067210 */ /* 0x000fe200007fe4ff */
[----:B----4-:R-:W-:-:S04]  /*15e0*/  FFMA R5, R26, R28, R5 ;  /* 0x0000001c1a057223 */ /* 0x010fc80000000005 */
[----:B--2---:R-:W-:-:S04]  /*15f0*/  FFMA R5, R22, R29, R5 ;  /* 0x0000001d16057223 */ /* 0x004fc80000000005 */
[----:B-----5:R-:W-:-:S04]  /*1600*/  FFMA R10, R10, R27, R5 ;  /* 0x0000001b0a0a7223 */ /* 0x020fc80000000005 */
[----:B---3--:R-:W-:-:S07]  /*1610*/  FFMA R5, R23, R16, R10 ;  /* 0x0000001017057223 */ /* 0x008fce000000000a */
.L_x_12:
[----:B------:R-:W-:-:S04]  /*1620*/  LOP3.LUT R10, R2, 0x3, RZ, 0xc0, !PT ;  /* 0x00000003020a7812 */ /* 0x000fc800078ec0ff */
[----:B------:R-:W-:-:S04]  /*1630*/  ISETP.NE.U32.AND P0, PT, R10, RZ, PT ;  /* 0x000000ff0a00720c */ /* 0x000fc80003f05070 */
[----:B------:R-:W-:-:S13]  /*1640*/  ISETP.NE.AND.EX P0, PT, RZ, RZ, PT, P0 ;  /* 0x000000ffff00720c */ /* 0x000fda0003f05300 */
[----:B------:R-:W-:Y:S05]  /*1650*/  @!P0 BRA `(.L_x_11) ;  /* 0x0000000000908947 */ /* 0x000fea0003800000 */
[----:B------:R-:W1:Y:S01]  /*1660*/  LDC.64 R16, c[0x0][0x380] ;  /* 0x0000e000ff107b82 */ /* 0x000e620000000a00 */
[----:B------:R-:W-:Y:S02]  /*1670*/  ISETP.NE.U32.AND P0, PT, R10, 0x1, PT ;  /* 0x000000010a00780c */ /* 0x000fe40003f05070 */
[----:B------:R-:W-:Y:S02]  /*1680*/  LOP3.LUT R26, R2, 0x1, RZ, 0xc0, !PT ;  /* 0x00000001021a7812 */ /* 0x000fe400078ec0ff */
[----:B------:R-:W-:-:S03]  /*1690*/  ISETP.NE.AND.EX P0, PT, RZ, RZ, PT, P0 ;  /* 0x000000ffff00720c */ /* 0x000fc60003f05300 */
[----:B------:R-:W2:Y:S10]  /*16a0*/  LDC.64 R12, c[0x0][0x388] ;  /* 0x0000e200ff0c7b82 */ /* 0x000eb40000000a00 */
[----:B------:R-:W-:-:S05]  /*16b0*/  @P0 IADD3 R10, P1, PT, R7, R20, RZ ;  /* 0x00000014070a0210 */ /* 0x000fca0007f3e0ff */
[----:B0-----:R-:W-:Y:S01]  /*16c0*/  @P0 IMAD.X R19, R6, 0x1, R9, P1 ;  /* 0x0000000106130824 */ /* 0x001fe200008e0609 */
[----:B-1----:R-:W-:-:S04]  /*16d0*/  @P0 LEA R22, P1, R10, R16, 0x2 ;  /* 0x000000100a160211 */ /* 0x002fc800078210ff */
[----:B------:R-:W-:Y:S02]  /*16e0*/  @P0 LEA.HI.X R23, R10, R17, R19, 0x2, P1 ;  /* 0x000000110a170211 */ /* 0x000fe400008f1413 */
[C---:B------:R-:W-:Y:S01]  /*16f0*/  @P0 IADD3 R10, P2, PT, R7.reuse, R18, RZ ;  /* 0x00000012070a0210 */ /* 0x040fe20007f5e0ff */
[----:B------:R-:W0:Y:S01]  /*1700*/  LDC.64 R16, c[0x0][0x388] ;  /* 0x0000e200ff107b82 */ /* 0x000e220000000a00 */
[----:B------:R-:W-:Y:S02]  /*1710*/  ISETP.NE.U32.AND P1, PT, R26, 0x1, PT ;  /* 0x000000011a00780c */ /* 0x000fe40003f25070 */
[----:B--2---:R-:W-:Y:S01]  /*1720*/  @P0 LEA R26, P3, R10, R12, 0x2 ;  /* 0x0000000c0a1a0211 */ /* 0x004fe200078610ff */
[----:B------:R-:W-:Y:S01]  /*1730*/  @P0 IMAD.X R12, R6, 0x1, R11, P2 ;  /* 0x00000001060c0824 */ /* 0x000fe200010e060b */
[----:B------:R-:W-:Y:S02]  /*1740*/  ISETP.NE.U32.AND.EX P1, PT, RZ, RZ, PT, P1 ;  /* 0x000000ffff00720c */ /* 0x000fe40003f25110 */
[----:B------:R-:W-:-:S02]  /*1750*/  @P0 IADD3 R7, P2, PT, R7, 0x2, RZ ;  /* 0x0000000207070810 */ /* 0x000fc40007f5e0ff */
[----:B------:R-:W-:Y:S02]  /*1760*/  @P0 LEA.HI.X R27, R10, R13, R12, 0x2, P3 ;  /* 0x0000000d0a1b0211 */ /* 0x000fe400018f140c */
[----:B------:R-:W1:Y:S01]  /*1770*/  LDC.64 R12, c[0x0][0x380] ;  /* 0x0000e000ff0c7b82 */ /* 0x000e620000000a00 */
[----:B------:R-:W-:Y:S01]  /*1780*/  @P0 IADD3.X R6, PT, PT, RZ, R6, RZ, P2, !PT ;  /* 0x00000006ff060210 */ /* 0x000fe200017fe4ff */
[----:B------:R-:W2:Y:S05]  /*1790*/  @P0 LDG.E R10, desc[UR18][R22.64] ;  /* 0x00000012160a0981 */ /* 0x000eaa000c1e1900 */
[C---:B------:R-:W-:Y:S02]  /*17a0*/  @!P1 IADD3 R18, P3, PT, R7.reuse, R18, RZ ;  /* 0x0000001207129210 */ /* 0x040fe40007f7e0ff */
[----:B------:R-:W-:-:S03]  /*17b0*/  @!P1 IADD3 R7, P2, PT, R7, R20, RZ ;  /* 0x0000001407079210 */ /* 0x000fc60007f5e0ff */
[----:B------:R-:W-:Y:S01]  /*17c0*/  @!P1 IMAD.X R11, R6, 0x1, R11, P3 ;  /* 0x00000001060b9824 */ /* 0x000fe200018e060b */
[----:B0-----:R-:W-:-:S04]  /*17d0*/  @!P1 LEA R16, P3, R18, R16, 0x2 ;  /* 0x0000001012109211 */ /* 0x001fc800078610ff */
[----:B------:R-:W-:Y:S01]  /*17e0*/  @!P1 LEA.HI.X R17, R18, R17, R11, 0x2, P3 ;  /* 0x0000001112119211 */ /* 0x000fe200018f140b */
[----:B------:R-:W-:Y:S01]  /*17f0*/  @!P1 IMAD.X R18, R6, 0x1, R9, P2 ;  /* 0x0000000106129824 */ /* 0x000fe200010e0609 */
[----:B------:R-:W3:Y:S04]  /*1800*/  @P0 LDG.E R11, desc[UR18][R26.64+0x4] ;  /* 0x000004121a0b0981 */ /* 0x000ee8000c1e1900 */
[----:B------:R-:W2:Y:S01]  /*1810*/  @P0 LDG.E R6, desc[UR18][R26.64] ;  /* 0x000000121a060981 */ /* 0x000ea2000c1e1900 */
[----:B-1----:R-:W-:-:S03]  /*1820*/  @!P1 LEA R12, P2, R7, R12, 0x2 ;  /* 0x0000000c070c9211 */ /* 0x002fc600078410ff */
[----:B------:R-:W4:Y:S01]  /*1830*/  @!P1 LDG.E R16, desc[UR18][R16.64] ;  /* 0x0000001210109981 */ /* 0x000f22000c1e1900 */
[----:B------:R-:W-:-:S03]  /*1840*/  @!P1 LEA.HI.X R13, R7, R13, R18, 0x2, P2 ;  /* 0x0000000d070d9211 */ /* 0x000fc600010f1412 */
[----:B------:R-:W3:Y:S04]  /*1850*/  @P0 LDG.E R7, desc[UR18][R22.64+0x4] ;  /* 0x0000041216070981 */ /* 0x000ee8000c1e1900 */
[----:B------:R-:W4:Y:S01]  /*1860*/  @!P1 LDG.E R12, desc[UR18][R12.64] ;  /* 0x000000120c0c9981 */ /* 0x000f22000c1e1900 */
[----:B--2---:R-:W-:-:S04]  /*1870*/  @P0 FFMA R6, R10, R6, R5 ;  /* 0x000000060a060223 */ /* 0x004fc80000000005 */
[----:B---3--:R-:W-:-:S04]  /*1880*/  @P0 FFMA R5, R7, R11, R6 ;  /* 0x0000000b07050223 */ /* 0x008fc80000000006 */
[----:B----4-:R-:W-:-:S07]  /*1890*/  @!P1 FFMA R5, R12, R16, R5 ;  /* 0x000000100c059223 */ /* 0x010fce0000000005 */
.L_x_11:
[----:B------:R-:W1:Y:S01]  /*18a0*/  LDC.64 R16, c[0x0][0x3b0] ;  /* 0x0000ec00ff107b82 */ /* 0x000e620000000a00 */
[----:B0-----:R-:W-:Y:S01]  /*18b0*/  MOV R6, R8 ;  /* 0x0000000800067202 */ /* 0x001fe20000000f00 */
[----:B------:R-:W-:Y:S01]  /*18c0*/  IMAD.MOV.U32 R7, RZ, RZ, RZ ;  /* 0x000000ffff077224 */ /* 0x000fe200078e00ff */
[----:B------:R-:W0:Y:S05]  /*18d0*/  LDCU.64 UR4, c[0x0][0x3d0] ;  /* 0x00007a00ff0477ac */ /* 0x000e2a0008000a00 */
[----:B------:R-:W2:Y:S01]  /*18e0*/  LDC.64 R10, c[0x0][0x3b8] ;  /* 0x0000ee00ff0a7b82 */ /* 0x000ea20000000a00 */
[-C--:B-1----:R-:W-:Y:S02]  /*18f0*/  IMAD R12, R15, R16.reuse, RZ ;  /* 0x000000100f0c7224 */ /* 0x082fe400078e02ff */
[----:B------:R-:W-:-:S04]  /*1900*/  IMAD.WIDE.U32 R6, R14, R16, R6 ;  /* 0x000000100e067225 */ /* 0x000fc800078e0006 */
[----:B------:R-:W-:-:S04]  /*1910*/  IMAD R13, R14, R17, R12 ;  /* 0x000000110e0d7224 */ /* 0x000fc800078e020c */
[----:B------:R-:W-:Y:S02]  /*1920*/  IMAD.IADD R7, R7, 0x1, R13 ;  /* 0x0000000107077824 */ /* 0x000fe400078e020d */
[----:B--2---:R-:W-:-:S04]  /*1930*/  IMAD.WIDE.U32 R12, R6, R10, UR6 ;  /* 0x00000006060c7e25 */ /* 0x004fc8000f8e000a */
[----:B------:R-:W-:-:S04]  /*1940*/  IMAD R7, R7, R10, RZ ;  /* 0x0000000a07077224 */ /* 0x000fc800078e02ff */
[----:B------:R-:W-:Y:S01]  /*1950*/  IMAD R7, R6, R11, R7 ;  /* 0x0000000b06077224 */ /* 0x000fe200078e0207 */
[----:B0-----:R-:W-:Y:S01]  /*1960*/  LEA R6, P0, R12, UR4, 0x2 ;  /* 0x000000040c067c11 */ /* 0x001fe2000f8010ff */
[----:B------:R-:W0:Y:S03]  /*1970*/  LDCU UR4, c[0x0][0x3c8] ;  /* 0x00007900ff0477ac */ /* 0x000e260008000800 */
[----:B------:R-:W-:-:S04]  /*1980*/  IADD3 R7, PT, PT, R13, R7, RZ ;  /* 0x000000070d077210 */ /* 0x000fc80007ffe0ff */
[----:B------:R-:W-:-:S05]  /*1990*/  LEA.HI.X R7, R12, UR5, R7, 0x2, P0 ;  /* 0x000000050c077c11 */ /* 0x000fca00080f1407 */
[----:B------:R-:W2:Y:S01]  /*19a0*/  LDG.E R6, desc[UR18][R6.64] ;  /* 0x0000001206067981 */ /* 0x000ea2000c1e1900 */
[----:B------:R-:W-:-:S04]  /*19b0*/  UIADD3 UR6, UP0, UPT, UR6, 0x1, URZ ;  /* 0x0000000106067890 */ /* 0x000fc8000ff1e0ff */
[----:B------:R-:W-:Y:S01]  /*19c0*/  UIADD3.X UR7, UPT, UPT, URZ, UR7, URZ, UP0, !UPT ;  /* 0x00000007ff077290 */ /* 0x000fe200087fe4ff */
[----:B0-----:R-:W-:Y:S01]  /*19d0*/  FMUL R5, R5, UR4 ;  /* 0x0000000405057c20 */ /* 0x001fe20008400000 */
[----:B------:R-:W-:-:S04]  /*19e0*/  ISETP.NE.U32.AND P0, PT, R10, UR6, PT ;  /* 0x000000060a007c0c */ /* 0x000fc8000bf05070 */
[----:B------:R-:W-:Y:S02]  /*19f0*/  ISETP.NE.AND.EX P0, PT, R11, UR7, PT, P0 ;  /* 0x000000070b007c0c */ /* 0x000fe4000bf05300 */
[----:B--2---:R-:W-:-:S04]  /*1a00*/  FSETP.NEU.AND P1, PT, R6, RZ, PT ;  /* 0x000000ff0600720b */ /* 0x004fc80003f2d000 */
[----:B------:R-:W-:-:S04]  /*1a10*/  FSEL R5, R5, -1.00000000000000000000e+09, P1 ;  /* 0xce6e6b2805057808 */ /* 0x000fc80000800000 */
[----:B------:R-:W-:-:S03]  /*1a20*/  FMNMX R0, R5, R0, !PT ;  /* 0x0000000005007209 */ /* 0x000fc60007800000 */
[----:B------:R-:W-:Y:S05]  /*1a30*/  @P0 BRA `(.L_x_13) ;  /* 0xfffffff400840947 */ /* 0x000fea000383ffff */
.L_x_2:
[----:B------:R-:W-:Y:S02]  /*1a40*/  ISETP.NE.U32.AND P0, PT, R10, RZ, PT ;  /* 0x000000ff0a00720c */ /* 0x000fe40003f05070 */
[----:B------:R-:W-:Y:S02]  /*1a50*/  CS2R R6, SRZ ;  /* 0x0000000000067805 */ /* 0x000fe4000001ff00 */
[----:B------:R-:W-:-:S13]  /*1a60*/  ISETP.NE.AND.EX P0, PT, R11, RZ, PT, P0 ;  /* 0x000000ff0b00720c */ /* 0x000fda0003f05300 */
[----:B------:R-:W-:Y:S05]  /*1a70*/  @!P0 BRA `(.L_x_14) ;  /* 0x0000002800208947 */ /* 0x000fea0003800000 */
[----:B------:R-:W0:Y:S01]  /*1a80*/  LDC.64 R6, c[0x0][0x3b0] ;  /* 0x0000ec00ff067b82 */ /* 0x000e220000000a00 */
[----:B------:R-:W-:Y:S01]  /*1a90*/  ISETP.NE.U32.AND P0, PT, R2, RZ, PT ;  /* 0x000000ff0200720c */ /* 0x000fe20003f05070 */
[----:B------:R-:W-:Y:S01]  /*1aa0*/  IMAD.MOV.U32 R18, RZ, RZ, R8 ;  /* 0x000000ffff127224 */ /* 0x000fe200078e0008 */
[----:B------:R-:W-:Y:S01]  /*1ab0*/  IADD3 R4, P1, PT, R24, UR10, RZ ;  /* 0x0000000a18047c10 */ /* 0x000fe2000ff3e0ff */
[----:B------:R-:W-:Y:S01]  /*1ac0*/  IMAD.MOV.U32 R19, RZ, RZ, RZ ;  /* 0x000000ffff137224 */ /* 0x000fe200078e00ff */
[----:B------:R-:W-:Y:S01]  /*1ad0*/  ISETP.NE.AND.EX P0, PT, R3, RZ, PT, P0 ;  /* 0x000000ff0300720c */ /* 0x000fe20003f05300 */
[----:B------:R-:W-:Y:S01]  /*1ae0*/  UMOV UR12, UR8 ;  /* 0x00000008000c7c82 */ /* 0x000fe20008000000 */
[----:B------:R-:W-:Y:S01]  /*1af0*/  IADD3.X R17, PT, PT, RZ, UR15, RZ, P1, !PT ;  /* 0x0000000fff117c10 */ /* 0x000fe20008ffe4ff */
[----:B------:R-:W-:-:S04]  /*1b00*/  IMAD.WIDE.U32 R12, R8, R2, UR12 ;  /* 0x0000000c080c7e25 */ /* 0x000fc8000f8e0002 */
[----:B0-----:R-:W-:-:S04]  /*1b10*/  IMAD R5, R15, R6, RZ ;  /* 0x000000060f057224 */ /* 0x001fc800078e02ff */
[C---:B------:R-:W-:Y:S02]  /*1b20*/  IMAD R9, R14.reuse, R7, R5 ;  /* 0x000000070e097224 */ /* 0x040fe400078e0205 */
[----:B------:R-:W-:-:S04]  /*1b30*/  IMAD.WIDE.U32 R14, R14, R6, R18 ;  /* 0x000000060e0e7225 */ /* 0x000fc800078e0012 */
[----:B------:R-:W-:Y:S02]  /*1b40*/  IMAD R5, R8, R3, R13 ;  /* 0x0000000308057224 */ /* 0x000fe400078e020d */
[----:B------:R-:W-:Y:S01]  /*1b50*/  IMAD.IADD R9, R9, 0x1, R15 ;  /* 0x0000000109097824 */ /* 0x000fe200078e020f */
[----:B------:R-:W-:Y:S06]  /*1b60*/  @P0 BRA `(.L_x_15) ;  /* 0x0000001000080947 */ /* 0x000fec0003800000 */
[----:B------:R-:W0:Y:S02]  /*1b70*/  LDCU.64 UR6, c[0x0][0x3d0] ;  /* 0x00007a00ff0677ac */ /* 0x000e240008000a00 */
[----:B0-----:R-:W-:-:S04]  /*1b80*/  UISETP.NE.U32.AND UP0, UPT, UR6, URZ, UPT ;  /* 0x000000ff0600728c */ /* 0x001fc8000bf05070 */
[----:B------:R-:W-:-:S09]  /*1b90*/  UISETP.NE.AND.EX UP0, UPT, UR7, URZ, UPT, UP0 ;  /* 0x000000ff0700728c */ /* 0x000fd2000bf05300 */
[----:B------:R-:W-:Y:S05]  /*1ba0*/  BRA.U UP0, `(.L_x_16) ;  /* 0x00000005005c7547 */ /* 0x000fea000b800000 */
[----:B------:R-:W0:Y:S01]  /*1bb0*/  LDCU UR6, c[0x0][0x3c8] ;  /* 0x00007900ff0677ac */ /* 0x000e220008000800 */
[----:B------:R-:W-:Y:S02]  /*1bc0*/  HFMA2 R5, -RZ, RZ, 3.7421875, 0 ;  /* 0x437c0000ff057431 */ /* 0x000fe400000001ff */
[----:B------:R-:W-:Y:S01]  /*1bd0*/  IMAD.MOV.U32 R3, RZ, RZ, 0x3bbb989d ;  /* 0x3bbb989dff037424 */ /* 0x000fe200078e00ff */
[C---:B------:R-:W-:Y:S01]  /*1be0*/  ISETP.GE.U32.AND P1, PT, R10.reuse, 0x8, PT ;  /* 0x000000080a00780c */ /* 0x040fe20003f26070 */
[----:B------:R-:W1:Y:S01]  /*1bf0*/  LDCU.64 UR4, c[0x0][0x390] ;  /* 0x00007200ff0477ac */ /* 0x000e620008000a00 */
[----:B------:R-:W-:Y:S02]  /*1c00*/  LOP3.LUT R13, R10, 0x7, RZ, 0xc0, !PT ;  /* 0x000000070a0d7812 */ /* 0x000fe400078ec0ff */
[----:B------:R-:W-:Y:S02]  /*1c10*/  ISETP.GE.U32.AND.EX P1, PT, R11, RZ, PT, P1 ;  /* 0x000000ff0b00720c */ /* 0x000fe40003f26110 */
[----:B------:R-:W-:-:S04]  /*1c20*/  ISETP.NE.U32.AND P0, PT, R13, RZ, PT ;  /* 0x000000ff0d00720c */ /* 0x000fc80003f05070 */
[----:B------:R-:W-:Y:S01]  /*1c30*/  ISETP.NE.AND.EX P0, PT, RZ, RZ, PT, P0 ;  /* 0x000000ffff00720c */ /* 0x000fe20003f05300 */
[----:B0-----:R-:W-:-:S04]  /*1c40*/  FFMA R0, RZ, UR6, -R0 ;  /* 0x00000006ff007c23 */ /* 0x001fc80008000800 */
[----:B------:R-:W-:-:S04]  /*1c50*/  FFMA.SAT R2, R0, R3, 0.5 ;  /* 0x3f00000000027423 */ /* 0x000fc80000002003 */
[----:B------:R-:W-:Y:S01]  /*1c60*/  FFMA.RM R5, R2, R5, 12582913 ;  /* 0x4b40000102057423 */ /* 0x000fe20000004005 */
[----:B-1----:R-:W-:-:S03]  /*1c70*/  LEA R2, P2, R4, UR4, 0x2 ;  /* 0x0000000404027c11 */ /* 0x002fc6000f8410ff */
[----:B------:R-:W-:-:S04]  /*1c80*/  FADD R3, R5, -12583039 ;  /* 0xcb40007f05037421 */ /* 0x000fc80000000000 */
[----:B------:R-:W-:Y:S01]  /*1c90*/  FFMA R7, R0, 1.4426950216293334961, -R3 ;  /* 0x3fb8aa3b00077823 */ /* 0x000fe20000000803 */
[----:B------:R-:W-:Y:S01]  /*1ca0*/  LEA.HI.X R3, R4, UR5, R17, 0x2, P2 ;  /* 0x0000000504037c11 */ /* 0x000fe200090f1411 */
[----:B------:R-:W-:Y:S02]  /*1cb0*/  IMAD.SHL.U32 R4, R5, 0x800000, RZ ;  /* 0x0080000005047824 */ /* 0x000fe400078e00ff */
[----:B------:R-:W-:Y:S01]  /*1cc0*/  FFMA R0, R0, 1.925963033500011079e-08, R7 ;  /* 0x32a5706000007823 */ /* 0x000fe20000000007 */
[----:B------:R-:W-:Y:S01]  /*1cd0*/  CS2R R6, SRZ ;  /* 0x0000000000067805 */ /* 0x000fe2000001ff00 */
[----:B------:R-:W-:Y:S06]  /*1ce0*/  @!P1 BRA `(.L_x_17) ;  /* 0x0000000000709947 */ /* 0x000fec0003800000 */
[----:B------:R-:W2:Y:S01]  /*1cf0*/  LDG.E R11, desc[UR18][R2.64] ;  /* 0x00000012020b7981 */ /* 0x000ea2000c1e1900 */
[----:B------:R-:W0:Y:S01]  /*1d00*/  MUFU.EX2 R9, R0 ;  /* 0x0000000000097308 */ /* 0x000e220000000800 */
[----:B------:R-:W1:Y:S01]  /*1d10*/  LDC R5, c[0x0][0x3bc] ;  /* 0x0000ef00ff057b82 */ /* 0x000e620000000800 */
[----:B------:R-:W-:Y:S02]  /*1d20*/  IMAD.MOV.U32 R6, RZ, RZ, RZ ;  /* 0x000000ffff067224 */ /* 0x000fe400078e00ff */
[----:B0-----:R-:W-:Y:S01]  /*1d30*/  FMUL R12, R4, R9 ;  /* 0x00000009040c7220 */ /* 0x001fe20000400000 */
[----:B------:R-:W-:-:S03]  /*1d40*/  LOP3.LUT R9, R10, 0xfffffff8, RZ, 0xc0, !PT ;  /* 0xfffffff80a097812 */ /* 0x000fc600078ec0ff */
[----:B-12---:R-:W-:-:S07]  /*1d50*/  FMUL R11, R11, R12 ;  /* 0x0000000c0b0b7220 */ /* 0x006fce0000400000 */
.L_x_18:
[C---:B------:R-:W-:Y:S01]  /*1d60*/  FADD R7, R12.reuse, R7 ;  /* 0x000000070c077221 */ /* 0x040fe20000000000 */
[----:B------:R-:W-:Y:S01]  /*1d70*/  FADD R6, R11, R6 ;  /* 0x000000060b067221 */ /* 0x000fe20000000000 */
[----:B------:R-:W-:Y:S02]  /*1d80*/  IADD3 R9, P1, PT, R9, -0x8, RZ ;  /* 0xfffffff809097810 */ /* 0x000fe40007f3e0ff */
[C---:B------:R-:W-:Y:S01]  /*1d90*/  FADD R7, R12.reuse, R7 ;  /* 0x000000070c077221 */ /* 0x040fe20000000000 */
[----:B------:R-:W-:Y:S01]  /*1da0*/  FADD R6, R11, R6 ;  /* 0x000000060b067221 */ /* 0x000fe20000000000 */
[----:B------:R-:W-:Y:S02]  /*1db0*/  IADD3.X R5, PT, PT, R5, -0x1, RZ, P1, !PT ;  /* 0xffffffff05057810 */ /* 0x000fe40000ffe4ff */
[----:B------:R-:W-:Y:S01]  /*1dc0*/  FADD R7, R12, R7 ;  /* 0x000000070c077221 */ /* 0x000fe20000000000 */
[----:B------:R-:W-:Y:S01]  /*1dd0*/  FADD R6, R11, R6 ;  /* 0x000000060b067221 */ /* 0x000fe20000000000 */
[----:B------:R-:W-:-:S02]  /*1de0*/  ISETP.NE.U32.AND P1, PT, R9, RZ, PT ;  /* 0x000000ff0900720c */ /* 0x000fc40003f25070 */
[C---:B------:R-:W-:Y:S01]  /*1df0*/  FADD R7, R12.reuse, R7 ;  /* 0x000000070c077221 */ /* 0x040fe20000000000 */
[----:B------:R-:W-:Y:S01]  /*1e00*/  FADD R6, R11, R6 ;  /* 0x000000060b067221 */ /* 0x000fe20000000000 */
[----:B------:R-:W-:Y:S02]  /*1e10*/  ISETP.NE.AND.EX P1, PT, R5, RZ, PT, P1 ;  /* 0x000000ff0500720c */ /* 0x000fe40003f25310 */
[----:B------:R-:W-:Y:S01]  /*1e20*/  FADD R7, R12, R7 ;  /* 0x000000070c077221 */ /* 0x000fe20000000000 */
[----:B------:R-:W-:-:S03]  /*1e30*/  FADD R6, R11, R6 ;  /* 0x000000060b067221 */ /* 0x000fc60000000000 */
[----:B------:R-:W-:Y:S01]  /*1e40*/  FADD R7, R12, R7 ;  /* 0x000000070c077221 */ /* 0x000fe20000000000 */
[----:B------:R-:W-:-:S03]  /*1e50*/  FADD R6, R11, R6 ;  /* 0x000000060b067221 */ /* 0x000fc60000000000 */
[----:B------:R-:W-:Y:S01]  /*1e60*/  FADD R7, R12, R7 ;  /* 0x000000070c077221 */ /* 0x000fe20000000000 */
[----:B------:R-:W-:-:S03]  /*1e70*/  FADD R6, R11, R6 ;  /* 0x000000060b067221 */ /* 0x000fc60000000000 */
[----:B------:R-:W-:Y:S01]  /*1e80*/  FADD R7, R12, R7 ;  /* 0x000000070c077221 */ /* 0x000fe20000000000 */
[----:B------:R-:W-:Y:S01]  /*1e90*/  FADD R6, R11, R6 ;  /* 0x000000060b067221 */ /* 0x000fe20000000000 */
[----:B------:R-:W-:Y:S06]  /*1ea0*/  @P1 BRA `(.L_x_18) ;  /* 0xfffffffc00ac1947 */ /* 0x000fec000383ffff */
.L_x_17:
[----:B------:R-:W-:Y:S05]  /*1eb0*/  @!P0 BRA `(.L_x_14) ;  /* 0x0000002400108947 */ /* 0x000fea0003800000 */
[----:B------:R-:W-:Y:S02]  /*1ec0*/  ISETP.GE.U32.AND P0, PT, R13, 0x4, PT ;  /* 0x000000040d00780c */ /* 0x000fe40003f06070 */
[----:B------:R-:W-:Y:S02]  /*1ed0*/  LOP3.LUT R11, R10, 0x3, RZ, 0xc0, !PT ;  /* 0x000000030a0b7812 */ /* 0x000fe400078ec0ff */
[----:B------:R-:W-:Y:S02]  /*1ee0*/  ISETP.GE.U32.AND.EX P0, PT, RZ, RZ, PT, P0 ;  /* 0x000000ffff00720c */ /* 0x000fe40003f06100 */
[----:B------:R-:W-:-:S04]  /*1ef0*/  ISETP.NE.U32.AND P1, PT, R11, RZ, PT ;  /* 0x000000ff0b00720c */ /* 0x000fc80003f25070 */
[----:B------:R-:W-:-:S07]  /*1f00*/  ISETP.NE.AND.EX P1, PT, RZ, RZ, PT, P1 ;  /* 0x000000ffff00720c */ /* 0x000fce0003f25310 */
[----:B------:R-:W-:Y:S06]  /*1f10*/  @!P0 BRA `(.L_x_19) ;  /* 0x00000000002c8947 */ /* 0x000fec0003800000 */
[----:B------:R-:W2:Y:S01]  /*1f20*/  LDG.E R5, desc[UR18][R2.64] ;  /* 0x0000001202057981 */ /* 0x000ea2000c1e1900 */
[----:B------:R-:W0:Y:S02]  /*1f30*/  MUFU.EX2 R9, R0 ;  /* 0x0000000000097308 */ /* 0x000e240000000800 */
[----:B0-----:R-:W-:-:S04]  /*1f40*/  FMUL R12, R4, R9 ;  /* 0x00000009040c7220 */ /* 0x001fc80000400000 */
[----:B------:R-:W-:-:S04]  /*1f50*/  FADD R7, R7, R12 ;  /* 0x0000000c07077221 */ /* 0x000fc80000000000 */
[----:B------:R-:W-:-:S04]  /*1f60*/  FADD R7, R7, R12 ;  /* 0x0000000c07077221 */ /* 0x000fc80000000000 */
[----:B------:R-:W-:-:S04]  /*1f70*/  FADD R7, R7, R12 ;  /* 0x0000000c07077221 */ /* 0x000fc80000000000 */
[----:B------:R-:W-:Y:S01]  /*1f80*/  FADD R7, R7, R12 ;  /* 0x0000000c07077221 */ /* 0x000fe20000000000 */
[----:B--2---:R-:W-:-:S04]  /*1f90*/  FFMA R6, R5, R12, R6 ;  /* 0x0000000c05067223 */ /* 0x004fc80000000006 */
[----:B------:R-:W-:-:S04]  /*1fa0*/  FFMA R6, R5, R12, R6 ;  /* 0x0000000c05067223 */ /* 0x000fc80000000006 */
[----:B------:R-:W-:-:S04]  /*1fb0*/  FFMA R6, R5, R12, R6 ;  /* 0x0000000c05067223 */ /* 0x000fc80000000006 */
[----:B------:R-:W-:-:S07]  /*1fc0*/  FFMA R6, R5, R12, R6 ;  /* 0x0000000c05067223 */ /* 0x000fce0000000006 */
.L_x_19:
[----:B------:R-:W-:Y:S05]  /*1fd0*/  @!P1 BRA `(.L_x_14) ;  /* 0x0000002000c89947 */ /* 0x000fea0003800000 */
[----:B------:R-:W-:Y:S02]  /*1fe0*/  ISETP.NE.U32.AND P0, PT, R11, 0x1, PT ;  /* 0x000000010b00780c */ /* 0x000fe40003f05070 */
[----:B------:R-:W-:Y:S02]  /*1ff0*/  LOP3.LUT R10, R10, 0x1, RZ, 0xc0, !PT ;  /* 0x000000010a0a7812 */ /* 0x000fe400078ec0ff */
[----:B------:R-:W-:Y:S02]  /*2000*/  ISETP.NE.AND.EX P0, PT, RZ, RZ, PT, P0 ;  /* 0x000000ffff00720c */ /* 0x000fe40003f05300 */
[----:B------:R-:W-:-:S04]  /*2010*/  ISETP.NE.U32.AND P1, PT, R10, 0x1, PT ;  /* 0x000000010a00780c */ /* 0x000fc80003f25070 */
[----:B------:R-:W-:-:S07]  /*2020*/  ISETP.NE.U32.AND.EX P1, PT, RZ, RZ, PT, P1 ;  /* 0x000000ffff00720c */ /* 0x000fce0003f25110 */
[----:B------:R-:W-:Y:S06]  /*2030*/  @!P0 BRA `(.L_x_20) ;  /* 0x00000000001c8947 */ /* 0x000fec0003800000 */
[----:B------:R-:W2:Y:S01]  /*2040*/  LDG.E R9, desc[UR18][R2.64] ;  /* 0x0000001202097981 */ /* 0x000ea2000c1e1900 */
[----:B------:R-:W0:Y:S02]  /*2050*/  MUFU.EX2 R5, R0 ;  /* 0x0000000000057308 */ /* 0x000e240000000800 */
[----:B0-----:R-:W-:-:S04]  /*2060*/  FMUL R5, R4, R5 ;  /* 0x0000000504057220 */ /* 0x001fc80000400000 */
[----:B------:R-:W-:-:S04]  /*2070*/  FADD R10, R7, R5 ;  /* 0x00000005070a7221 */ /* 0x000fc80000000000 */
[----:B------:R-:W-:Y:S01]  /*2080*/  FADD R7, R10, R5 ;  /* 0x000000050a077221 */ /* 0x000fe20000000000 */
[----:B--2---:R-:W-:-:S04]  /*2090*/  FFMA R6, R9, R5, R6 ;  /* 0x0000000509067223 */ /* 0x004fc80000000006 */
[----:B------:R-:W-:-:S07]  /*20a0*/  FFMA R6, R9, R5, R6 ;  /* 0x0000000509067223 */ /* 0x000fce0000000006 */
.L_x_20:
[----:B------:R-:W-:Y:S05]  /*20b0*/  @P1 BRA `(.L_x_14) ;  /* 0x0000002000901947 */ /* 0x000fea0003800000 */
[----:B------:R-:W2:Y:S01]  /*20c0*/  LDG.E R3, desc[UR18][R2.64] ;  /* 0x0000001202037981 */ /* 0x000ea2000c1e1900 */
[----:B------:R-:W0:Y:S02]  /*20d0*/  MUFU.EX2 R5, R0 ;  /* 0x0000000000057308 */ /* 0x000e240000000800 */
[----:B0-----:R-:W-:-:S04]  /*20e0*/  FMUL R5, R4, R5 ;  /* 0x0000000504057220 */ /* 0x001fc80000400000 */
[----:B------:R-:W-:Y:S01]  /*20f0*/  FADD R7, R7, R5 ;  /* 0x0000000507077221 */ /* 0x000fe20000000000 */
[----:B--2---:R-:W-:Y:S01]  /*2100*/  FFMA R6, R3, R5, R6 ;  /* 0x0000000503067223 */ /* 0x004fe20000000006 */
[----:B------:R-:W-:Y:S06]  /*2110*/  BRA `(.L_x_14) ;  /* 0x0000002000787947 */ /* 0x000fec0003800000 */
.L_x_16:
[----:B------:R-:W0:Y:S01]  /*2120*/  LDCU.64 UR4, c[0x0][0x390] ;  /* 0x00007200ff0477ac */ /* 0x000e220008000a00 */
[C---:B------:R-:W-:Y:S02]  /*2130*/  ISETP.GE.U32.AND P1, PT, R10.reuse, 0x4, PT ;  /* 0x000000040a00780c */ /* 0x040fe40003f26070 */
[----:B------:R-:W-:Y:S02]  /*2140*/  CS2R R6, SRZ ;  /* 0x0000000000067805 */ /* 0x000fe4000001ff00 */
[----:B------:R-:W-:Y:S02]  /*2150*/  LOP3.LUT R23, R10, 0x3, RZ, 0xc0, !PT ;  /* 0x000000030a177812 */ /* 0x000fe400078ec0ff */
[----:B------:R-:W-:Y:S02]  /*2160*/  CS2R R18, SRZ ;  /* 0x0000000000127805 */ /* 0x000fe4000001ff00 */
[----:B------:R-:W-:Y:S02]  /*2170*/  ISETP.GE.U32.AND.EX P1, PT, R11, RZ, PT, P1 ;  /* 0x000000ff0b00720c */ /* 0x000fe40003f26110 */
[----:B------:R-:W-:-:S04]  /*2180*/  ISETP.NE.U32.AND P0, PT, R23, RZ, PT ;  /* 0x000000ff1700720c */ /* 0x000fc80003f05070 */
[----:B------:R-:W-:Y:S02]  /*2190*/  ISETP.NE.AND.EX P0, PT, RZ, RZ, PT, P0 ;  /* 0x000000ffff00720c */ /* 0x000fe40003f05300 */
[----:B0-----:R-:W-:-:S04]  /*21a0*/  LEA R2, P2, R4, UR4, 0x2 ;  /* 0x0000000404027c11 */ /* 0x001fc8000f8410ff */
[----:B------:R-:W-:Y:S01]  /*21b0*/  LEA.HI.X R3, R4, UR5, R17, 0x2, P2 ;  /* 0x0000000504037c11 */ /* 0x000fe200090f1411 */
[----:B------:R-:W-:Y:S08]  /*21c0*/  @!P1 BRA `(.L_x_21) ;  /* 0x0000000400449947 */ /* 0x000ff00003800000 */
[----:B------:R0:W5:Y:S01]  /*21d0*/  LDG.E R17, desc[UR18][R2.64] ;  /* 0x0000001202117981 */ /* 0x000162000c1e1900 */
[----:B------:R-:W1:Y:S01]  /*21e0*/  LDC R19, c[0x0][0x3bc] ;  /* 0x0000ef00ff137b82 */ /* 0x000e620000000800 */
[----:B------:R-:W2:Y:S01]  /*21f0*/  LDCU UR4, c[0x0][0x3c8] ;  /* 0x00007900ff0477ac */ /* 0x000ea20008000800 */
[----:B------:R-:W-:Y:S01]  /*2200*/  LOP3.LUT R18, R10, 0xfffffffc, RZ, 0xc0, !PT ;  /* 0xfffffffc0a127812 */ /* 0x000fe200078ec0ff */
[----:B------:R-:W-:Y:S01]  /*2210*/  HFMA2 R6, -RZ, RZ, 0, 0 ;  /* 0x00000000ff067431 */ /* 0x000fe200000001ff */
[----:B------:R-:W-:-:S03]  /*2220*/  UMOV UR5, URZ ;  /* 0x000000ff00057c82 */ /* 0x000fc60008000000 */
[----:B------:R-:W-:Y:S02]  /*2230*/  IMAD.MOV.U32 R16, RZ, RZ, R18 ;  /* 0x000000ffff107224 */ /* 0x000fe400078e0012 */
[----:B--2---:R-:W-:Y:S01]  /*2240*/  FMUL R20, RZ, UR4 ;  /* 0x00000004ff147c20 */ /* 0x004fe20008400000 */
[----:B------:R-:W-:Y:S01]  /*2250*/  UMOV UR4, URZ ;  /* 0x000000ff00047c82 */ /* 0x000fe20008000000 */
[----:B01----:R-:W-:-:S07]  /*2260*/  IMAD.MOV.U32 R21, RZ, RZ, R19 ;  /* 0x000000ffff157224 */ /* 0x003fce00078e0013 */
.L_x_22:
[----:B------:R-:W-:-:S04]  /*2270*/  IMAD R4, R9, R10, RZ ;  /* 0x0000000a09047224 */ /* 0x000fc800078e02ff */
[C---:B------:R-:W-:Y:S02]  /*2280*/  IMAD R13, R14.reuse, R11, R4 ;  /* 0x0000000b0e0d7224 */ /* 0x040fe400078e0204 */
[----:B------:R-:W-:-:S05]  /*2290*/  IMAD.WIDE.U32 R4, R14, R10, UR4 ;  /* 0x000000040e047e25 */ /* 0x000fca000f8e000a */
[----:B------:R-:W-:Y:S02]  /*22a0*/  IADD3 R5, PT, PT, R5, R13, RZ ;  /* 0x0000000d05057210 */ /* 0x000fe40007ffe0ff */
[----:B------:R-:W-:-:S04]  /*22b0*/  LEA R12, P1, R4, UR6, 0x2 ;  /* 0x00000006040c7c11 */ /* 0x000fc8000f8210ff */
[----:B------:R-:W-:-:S05]  /*22c0*/  LEA.HI.X R13, R4, UR7, R5, 0x2, P1 ;  /* 0x00000007040d7c11 */ /* 0x000fca00088f1405 */
[----:B------:R-:W2:Y:S04]  /*22d0*/  LDG.E R4, desc[UR18][R12.64] ;  /* 0x000000120c047981 */ /* 0x000ea8000c1e1900 */
[----:B------:R-:W3:Y:S01]  /*22e0*/  LDG.E R22, desc[UR18][R12.64+0x4] ;  /* 0x000004120c167981 */ /* 0x000ee2000c1e1900 */
[----:B------:R-:W-:Y:S01]  /*22f0*/  IMAD.MOV.U32 R5, RZ, RZ, 0x437c0000 ;  /* 0x437c0000ff057424 */ /* 0x000fe200078e00ff */
[----:B--2---:R-:W-:Y:S01]  /*2300*/  FSETP.NEU.AND P1, PT, R4, RZ, PT ;  /* 0x000000ff0400720b */ /* 0x004fe20003f2d000 */
[----:B------:R-:W-:-:S03]  /*2310*/  IMAD.MOV.U32 R4, RZ, RZ, 0x3bbb989d ;  /* 0x3bbb989dff047424 */ /* 0x000fc600078e00ff */
[----:B------:R-:W-:Y:S02]  /*2320*/  FSEL R27, R20, -1.00000000000000000000e+09, P1 ;  /* 0xce6e6b28141b7808 */ /* 0x000fe40000800000 */
[----:B---3--:R-:W-:-:S03]  /*2330*/  FSETP.NEU.AND P1, PT, R22, RZ, PT ;  /* 0x000000ff1600720b */ /* 0x008fc60003f2d000 */
[----:B------:R-:W-:-:S04]  /*2340*/  FADD R27, R27, -R0 ;  /* 0x800000001b1b7221 */ /* 0x000fc80000000000 */
[----:B------:R-:W-:-:S04]  /*2350*/  FFMA.SAT R26, R27, R4, 0.5 ;  /* 0x3f0000001b1a7423 */ /* 0x000fc80000002004 */
[----:B------:R-:W-:-:S04]  /*2360*/  FFMA.RM R26, R26, R5, 12582913 ;  /* 0x4b4000011a1a7423 */ /* 0x000fc80000004005 */
[C---:B------:R-:W-:Y:S01]  /*2370*/  FADD R28, R26.reuse, -12583039 ;  /* 0xcb40007f1a1c7421 */ /* 0x040fe20000000000 */
[----:B------:R-:W-:-:S03]  /*2380*/  SHF.L.U32 R29, R26, 0x17, RZ ;  /* 0x000000171a1d7819 */ /* 0x000fc600000006ff */
[----:B------:R-:W-:-:S04]  /*2390*/  FFMA R28, R27, 1.4426950216293334961, -R28 ;  /* 0x3fb8aa3b1b1c7823 */ /* 0x000fc8000000081c */
[----:B------:R-:W-:Y:S01]  /*23a0*/  FFMA R28, R27, 1.925963033500011079e-08, R28 ;  /* 0x32a570601b1c7823 */ /* 0x000fe2000000001c */
[----:B------:R-:W-:-:S05]  /*23b0*/  FSEL R27, R20, -1.00000000000000000000e+09, P1 ;  /* 0xce6e6b28141b7808 */ /* 0x000fca0000800000 */
[----:B------:R-:W0:Y:S01]  /*23c0*/  MUFU.EX2 R28, R28 ;  /* 0x0000001c001c7308 */ /* 0x000e220000000800 */
[----:B------:R-:W-:-:S04]  /*23d0*/  FADD R27, R27, -R0 ;  /* 0x800000001b1b7221 */ /* 0x000fc80000000000 */
[----:B------:R-:W-:-:S04]  /*23e0*/  FFMA.SAT R22, R27, R4, 0.5 ;  /* 0x3f0000001b167423 */ /* 0x000fc80000002004 */
[----:B------:R-:W-:Y:S01]  /*23f0*/  FFMA.RM R22, R22, R5, 12582913 ;  /* 0x4b40000116167423 */ /* 0x000fe20000004005 */
[----:B0-----:R-:W-:Y:S02]  /*2400*/  FMUL R26, R29, R28 ;  /* 0x0000001c1d1a7220 */ /* 0x001fe40000400000 */
[----:B------:R-:W2:Y:S02]  /*2410*/  LDG.E R28, desc[UR18][R12.64+0x8] ;  /* 0x000008120c1c7981 */ /* 0x000ea4000c1e1900 */
[----:B------:R-:W-:Y:S01]  /*2420*/  FADD R7, R26, R7 ;  /* 0x000000071a077221 */ /* 0x000fe20000000000 */
[----:B-----5:R-:W-:Y:S01]  /*2430*/  FFMA R6, R17, R26, R6 ;  /* 0x0000001a11067223 */ /* 0x020fe20000000006 */
[----:B------:R-:W-:-:S04]  /*2440*/  FADD R26, R22, -12583039 ;  /* 0xcb40007f161a7421 */ /* 0x000fc80000000000 */
[----:B------:R-:W-:-:S04]  /*2450*/  FFMA R26, R27, 1.4426950216293334961, -R26 ;  /* 0x3fb8aa3b1b1a7823 */ /* 0x000fc8000000081a */
[----:B------:R-:W-:Y:S02]  /*2460*/  FFMA R26, R27, 1.925963033500011079e-08, R26 ;  /* 0x32a570601b1a7823 */ /* 0x000fe4000000001a */
[----:B------:R-:W3:Y:S04]  /*2470*/  LDG.E R27, desc[UR18][R12.64+0xc] ;  /* 0x00000c120c1b7981 */ /* 0x000ee8000c1e1900 */
[----:B------:R-:W0:Y:S01]  /*2480*/  MUFU.EX2 R26, R26 ;  /* 0x0000001a001a7308 */ /* 0x000e220000000800 */
[----:B------:R-:W-:-:S04]  /*2490*/  IMAD.SHL.U32 R29, R22, 0x800000, RZ ;  /* 0x00800000161d7824 */ /* 0x000fc800078e00ff */
[----:B0-----:R-:W-:Y:S01]  /*24a0*/  FMUL R22, R29, R26 ;  /* 0x0000001a1d167220 */ /* 0x001fe20000400000 */
[----:B------:R-:W-:-:S03]  /*24b0*/  UIADD3 UR4, UP0, UPT, UR4, 0x4, URZ ;  /* 0x0000000404047890 */ /* 0x000fc6000ff1e0ff */
[----:B------:R-:W-:Y:S01]  /*24c0*/  FADD R7, R7, R22 ;  /* 0x0000001607077221 */ /* 0x000fe20000000000 */
[----:B------:R-:W-:Y:S01]  /*24d0*/  FFMA R6, R17, R22, R6 ;  /* 0x0000001611067223 */ /* 0x000fe20000000006 */
[----:B------:R-:W-:Y:S01]  /*24e0*/  UIADD3.X UR5, UPT, UPT, URZ, UR5, URZ, UP0, !UPT ;  /* 0x00000005ff057290 */ /* 0x000fe200087fe4ff */
[----:B--2---:R-:W-:Y:S02]  /*24f0*/  FSETP.NEU.AND P1, PT, R28, RZ, PT ;  /* 0x000000ff1c00720b */ /* 0x004fe40003f2d000 */
[----:B---3--:R-:W-:Y:S02]  /*2500*/  FSETP.NEU.AND P2, PT, R27, RZ, PT ;  /* 0x000000ff1b00720b */ /* 0x008fe40003f4d000 */
[C---:B------:R-:W-:Y:S02]  /*2510*/  FSEL R27, R20.reuse, -1.00000000000000000000e+09, P1 ;  /* 0xce6e6b28141b7808 */ /* 0x040fe40000800000 */
[----:B------:R-:W-:-:S03]  /*2520*/  FSEL R28, R20, -1.00000000000000000000e+09, P2 ;  /* 0xce6e6b28141c7808 */ /* 0x000fc60001000000 */
[--C-:B------:R-:W-:Y:S02]  /*2530*/  FADD R27, R27, -R0.reuse ;  /* 0x800000001b1b7221 */ /* 0x100fe40000000000 */
[----:B------:R-:W-:Y:S02]  /*2540*/  FADD R29, R28, -R0 ;  /* 0x800000001c1d7221 */ /* 0x000fe40000000000 */
[-C--:B------:R-:W-:Y:S02]  /*2550*/  FFMA.SAT R28, R27, R4.reuse, 0.5 ;  /* 0x3f0000001b1c7423 */ /* 0x080fe40000002004 */
[----:B------:R-:W-:Y:S02]  /*2560*/  FFMA.SAT R12, R29, R4, 0.5 ;  /* 0x3f0000001d0c7423 */ /* 0x000fe40000002004 */
[-C--:B------:R-:W-:Y:S02]  /*2570*/  FFMA.RM R4, R28, R5.reuse, 12582913 ;  /* 0x4b4000011c047423 */ /* 0x080fe40000004005 */
[----:B------:R-:W-:-:S02]  /*2580*/  FFMA.RM R5, R12, R5, 12582913 ;  /* 0x4b4000010c057423 */ /* 0x000fc40000004005 */
[----:B------:R-:W-:Y:S02]  /*2590*/  FADD R12, R4, -12583039 ;  /* 0xcb40007f040c7421 */ /* 0x000fe40000000000 */
[----:B------:R-:W-:Y:S02]  /*25a0*/  FADD R26, R5, -12583039 ;  /* 0xcb40007f051a7421 */ /* 0x000fe40000000000 */
[----:B------:R-:W-:Y:S02]  /*25b0*/  FFMA R12, R27, 1.4426950216293334961, -R12 ;  /* 0x3fb8aa3b1b0c7823 */ /* 0x000fe4000000080c */
[----:B------:R-:W-:Y:S02]  /*25c0*/  FFMA R26, R29, 1.4426950216293334961, -R26 ;  /* 0x3fb8aa3b1d1a7823 */ /* 0x000fe4000000081a */
[----:B------:R-:W-:Y:S02]  /*25d0*/  FFMA R12, R27, 1.925963033500011079e-08, R12 ;  /* 0x32a570601b0c7823 */ /* 0x000fe4000000000c */
[----:B------:R-:W-:Y:S01]  /*25e0*/  FFMA R13, R29, 1.925963033500011079e-08, R26 ;  /* 0x32a570601d0d7823 */ /* 0x000fe2000000001a */
[----:B------:R-:W-:-:S03]  /*25f0*/  IADD3 R16, P1, PT, R16, -0x4, RZ ;  /* 0xfffffffc10107810 */ /* 0x000fc60007f3e0ff */
[----:B------:R-:W0:Y:S01]  /*2600*/  MUFU.EX2 R12, R12 ;  /* 0x0000000c000c7308 */ /* 0x000e220000000800 */
[----:B------:R-:W-:Y:S02]  /*2610*/  IADD3.X R21, PT, PT, R21, -0x1, RZ, P1, !PT ;  /* 0xffffffff15157810 */ /* 0x000fe40000ffe4ff */
[----:B------:R-:W-:-:S05]  /*2620*/  ISETP.NE.U32.AND P1, PT, R16, RZ, PT ;  /* 0x000000ff1000720c */ /* 0x000fca0003f25070 */
[----:B------:R-:W1:Y:S01]  /*2630*/  MUFU.EX2 R13, R13 ;  /* 0x0000000d000d7308 */ /* 0x000e620000000800 */
[----:B------:R-:W-:Y:S01]  /*2640*/  ISETP.NE.AND.EX P1, PT, R21, RZ, PT, P1 ;  /* 0x000000ff1500720c */ /* 0x000fe20003f25310 */
[----:B------:R-:W-:Y:S01]  /*2650*/  IMAD.SHL.U32 R27, R4, 0x800000, RZ ;  /* 0x00800000041b7824 */ /* 0x000fe200078e00ff */
[----:B------:R-:W-:-:S03]  /*2660*/  SHF.L.U32 R4, R5, 0x17, RZ ;  /* 0x0000001705047819 */ /* 0x000fc600000006ff */
[----:B0-----:R-:W-:-:S04]  /*2670*/  FMUL R12, R27, R12 ;  /* 0x0000000c1b0c7220 */ /* 0x001fc80000400000 */
[----:B------:R-:W-:Y:S01]  /*2680*/  FADD R7, R7, R12 ;  /* 0x0000000c07077221 */ /* 0x000fe20000000000 */
[----:B------:R-:W-:Y:S01]  /*2690*/  FFMA R6, R17, R12, R6 ;  /* 0x0000000c11067223 */ /* 0x000fe20000000006 */
[----:B-1----:R-:W-:-:S04]  /*26a0*/  FMUL R5, R4, R13 ;  /* 0x0000000d04057220 */ /* 0x002fc80000400000 */
[----:B------:R-:W-:Y:S01]  /*26b0*/  FADD R7, R7, R5 ;  /* 0x0000000507077221 */ /* 0x000fe20000000000 */
[----:B------:R-:W-:Y:S01]  /*26c0*/  FFMA R6, R17, R5, R6 ;  /* 0x0000000511067223 */ /* 0x000fe20000000006 */
[----:B------:R-:W-:Y:S06]  /*26d0*/  @P1 BRA `(.L_x_22) ;  /* 0xfffffff800e41947 */ /* 0x000fec000383ffff */
.L_x_21:
[----:B------:R-:W-:Y:S05]  /*26e0*/  @!P0 BRA `(.L_x_14) ;  /* 0x0000001c00048947 */ /* 0x000fea0003800000 */
[----:B------:R-:W-:Y:S02]  /*26f0*/  ISETP.NE.U32.AND P0, PT, R23, 0x1, PT ;  /* 0x000000011700780c */ /* 0x000fe40003f05070 */
[----:B------:R-:W-:Y:S02]  /*2700*/  LOP3.LUT R4, R10, 0x1, RZ, 0xc0, !PT ;  /* 0x000000010a047812 */ /* 0x000fe400078ec0ff */
[----:B------:R-:W-:Y:S02]  /*2710*/  ISETP.NE.AND.EX P1, PT, RZ, RZ, PT, P0 ;  /* 0x000000ffff00720c */ /* 0x000fe40003f25300 */
[----:B------:R-:W-:-:S04]  /*2720*/  ISETP.NE.U32.AND P2, PT, R4, 0x1, PT ;  /* 0x000000010400780c */ /* 0x000fc80003f45070 */
[----:B------:R-:W-:-:S07]  /*2730*/  ISETP.NE.U32.AND.EX P0, PT, RZ, RZ, PT, P2 ;  /* 0x000000ffff00720c */ /* 0x000fce0003f05120 */
[----:B------:R-:W-:Y:S06]  /*2740*/  @!P1 BRA `(.L_x_23) ;  /* 0x0000000000a49947 */ /* 0x000fec0003800000 */
[-C--:B------:R-:W-:Y:S01]  /*2750*/  IMAD R12, R9, R10.reuse, RZ ;  /* 0x0000000a090c7224 */ /* 0x080fe200078e02ff */
[----:B------:R-:W0:Y:S01]  /*2760*/  LDCU UR4, c[0x0][0x3c8] ;  /* 0x00007900ff0477ac */ /* 0x000e220008000800 */
[----:B------:R-:W-:-:S04]  /*2770*/  IMAD.WIDE.U32 R4, R14, R10, R18 ;  /* 0x0000000a0e047225 */ /* 0x000fc800078e0012 */
[----:B------:R-:W-:Y:S01]  /*2780*/  IMAD R13, R14, R11, R12 ;  /* 0x0000000b0e0d7224 */ /* 0x000fe200078e020c */
[----:B------:R-:W-:-:S03]  /*2790*/  LEA R12, P1, R4, UR6, 0x2 ;  /* 0x00000006040c7c11 */ /* 0x000fc6000f8210ff */
[----:B------:R-:W-:-:S05]  /*27a0*/  IMAD.IADD R5, R13, 0x1, R5 ;  /* 0x000000010d057824 */ /* 0x000fca00078e0205 */
[----:B------:R-:W-:Y:S02]  /*27b0*/  LEA.HI.X R13, R4, UR7, R5, 0x2, P1 ;  /* 0x00000007040d7c11 */ /* 0x000fe400088f1405 */
[----:B------:R-:W2:Y:S04]  /*27c0*/  LDG.E R5, desc[UR18][R2.64] ;  /* 0x0000001202057981 */ /* 0x000ea8000c1e1900 */
[----:B------:R-:W3:Y:S04]  /*27d0*/  LDG.E R16, desc[UR18][R12.64] ;  /* 0x000000120c107981 */ /* 0x000ee8000c1e1900 */
[----:B------:R-:W4:Y:S01]  /*27e0*/  LDG.E R4, desc[UR18][R12.64+0x4] ;  /* 0x000004120c047981 */ /* 0x000f22000c1e1900 */
[----:B0-----:R-:W-:Y:S01]  /*27f0*/  FMUL R21, RZ, UR4 ;  /* 0x00000004ff157c20 */ /* 0x001fe20008400000 */
[----:B------:R-:W-:Y:S01]  /*2800*/  HFMA2 R20, -RZ, RZ, 3.7421875, 0 ;  /* 0x437c0000ff147431 */ /* 0x000fe200000001ff */
[----:B---3--:R-:W-:-:S04]  /*2810*/  FSETP.NEU.AND P1, PT, R16, RZ, PT ;  /* 0x000000ff1000720b */ /* 0x008fc80003f2d000 */
[----:B------:R-:W-:Y:S02]  /*2820*/  FSEL R17, R21, -1.00000000000000000000e+09, P1 ;  /* 0xce6e6b2815117808 */ /* 0x000fe40000800000 */
[----:B----4-:R-:W-:Y:S01]  /*2830*/  FSETP.NEU.AND P2, PT, R4, RZ, PT ;  /* 0x000000ff0400720b */ /* 0x010fe20003f4d000 */
[----:B------:R-:W-:Y:S02]  /*2840*/  IMAD.MOV.U32 R16, RZ, RZ, 0x3bbb989d ;  /* 0x3bbb989dff107424 */ /* 0x000fe400078e00ff */
[----:B------:R-:W-:Y:S01]  /*2850*/  FADD R17, R17, -R0 ;  /* 0x8000000011117221 */ /* 0x000fe20000000000 */
[----:B------:R-:W-:-:S03]  /*2860*/  FSEL R21, R21, -1.00000000000000000000e+09, P2 ;  /* 0xce6e6b2815157808 */ /* 0x000fc60001000000 */
[----:B------:R-:W-:Y:S02]  /*2870*/  FFMA.SAT R4, R17, R16, 0.5 ;  /* 0x3f00000011047423 */ /* 0x000fe40000002010 */
[----:B------:R-:W-:Y:S02]  /*2880*/  FADD R12, R21, -R0 ;  /* 0x80000000150c7221 */ /* 0x000fe40000000000 */
[----:B------:R-:W-:Y:S02]  /*2890*/  FFMA.RM R4, R4, R20, 12582913 ;  /* 0x4b40000104047423 */ /* 0x000fe40000004014 */
[----:B------:R-:W-:Y:S02]  /*28a0*/  FFMA.SAT R13, R12, R16, 0.5 ;  /* 0x3f0000000c0d7423 */ /* 0x000fe40000002010 */
[----:B------:R-:W-:Y:S02]  /*28b0*/  FADD R16, R4, -12583039 ;  /* 0xcb40007f04107421 */ /* 0x000fe40000000000 */
[----:B------:R-:W-:-:S02]  /*28c0*/  FFMA.RM R20, R13, R20, 12582913 ;  /* 0x4b4000010d147423 */ /* 0x000fc40000004014 */
[C---:B------:R-:W-:Y:S02]  /*28d0*/  FFMA R16, R17.reuse, 1.4426950216293334961, -R16 ;  /* 0x3fb8aa3b11107823 */ /* 0x040fe40000000810 */
[----:B------:R-:W-:Y:S02]  /*28e0*/  FADD R13, R20, -12583039 ;  /* 0xcb40007f140d7421 */ /* 0x000fe40000000000 */
[----:B------:R-:W-:Y:S02]  /*28f0*/  FFMA R16, R17, 1.925963033500011079e-08, R16 ;  /* 0x32a5706011107823 */ /* 0x000fe40000000010 */
[C---:B------:R-:W-:Y:S02]  /*2900*/  FFMA R17, R12.reuse, 1.4426950216293334961, -R13 ;  /* 0x3fb8aa3b0c117823 */ /* 0x040fe4000000080d */
[----:B------:R-:W0:Y:S02]  /*2910*/  MUFU.EX2 R13, R16 ;  /* 0x00000010000d7308 */ /* 0x000e240000000800 */
[----:B------:R-:W-:-:S06]  /*2920*/  FFMA R17, R12, 1.925963033500011079e-08, R17 ;  /* 0x32a570600c117823 */ /* 0x000fcc0000000011 */
[----:B------:R-:W1:Y:S01]  /*2930*/  MUFU.EX2 R17, R17 ;  /* 0x0000001100117308 */ /* 0x000e620000000800 */
[----:B------:R-:W-:Y:S02]  /*2940*/  IMAD.SHL.U32 R4, R4, 0x800000, RZ ;  /* 0x0080000004047824 */ /* 0x000fe400078e00ff */
[----:B------:R-:W-:Y:S01]  /*2950*/  IMAD.SHL.U32 R20, R20, 0x800000, RZ ;  /* 0x0080000014147824 */ /* 0x000fe200078e00ff */
[----:B------:R-:W-:Y:S01]  /*2960*/  IADD3 R18, P1, PT, R18, 0x2, RZ ;  /* 0x0000000212127810 */ /* 0x000fe20007f3e0ff */
[----:B0-----:R-:W-:-:S04]  /*2970*/  FMUL R13, R4, R13 ;  /* 0x0000000d040d7220 */ /* 0x001fc80000400000 */
[----:B------:R-:W-:Y:S01]  /*2980*/  FADD R7, R7, R13 ;  /* 0x0000000d07077221 */ /* 0x000fe20000000000 */
[----:B--2---:R-:W-:Y:S01]  /*2990*/  FFMA R6, R13, R5, R6 ;  /* 0x000000050d067223 */ /* 0x004fe20000000006 */
[----:B-1----:R-:W-:Y:S01]  /*29a0*/  FMUL R20, R20, R17 ;  /* 0x0000001114147220 */ /* 0x002fe20000400000 */
[----:B------:R-:W-:-:S03]  /*29b0*/  IADD3.X R19, PT, PT, RZ, R19, RZ, P1, !PT ;  /* 0x00000013ff137210 */ /* 0x000fc60000ffe4ff */
[----:B------:R-:W-:Y:S01]  /*29c0*/  FADD R7, R7, R20 ;  /* 0x0000001407077221 */ /* 0x000fe20000000000 */
[----:B------:R-:W-:-:S07]  /*29d0*/  FFMA R6, R5, R20, R6 ;  /* 0x0000001405067223 */ /* 0x000fce0000000006 */
.L_x_23:
[----:B------:R-:W-:Y:S05]  /*29e0*/  @P0 BRA `(.L_x_14) ;  /* 0x0000001800440947 */ /* 0x000fea0003800000 */
[-C--:B------:R-:W-:Y:S01]  /*29f0*/  IMAD R9, R9, R10.reuse, RZ ;  /* 0x0000000a09097224 */ /* 0x080fe200078e02ff */
[----:B------:R0:W2:Y:S01]  /*2a00*/  LDG.E R13, desc[UR18][R2.64] ;  /* 0x00000012020d7981 */ /* 0x0000a2000c1e1900 */
[C---:B------:R-:W-:Y:S01]  /*2a10*/  IMAD.WIDE.U32 R4, R14.reuse, R10, R18 ;  /* 0x0000000a0e047225 */ /* 0x040fe200078e0012 */
[----:B------:R-:W1:Y:S03]  /*2a20*/  LDCU UR4, c[0x0][0x3c8] ;  /* 0x00007900ff0477ac */ /* 0x000e660008000800 */
[----:B------:R-:W-:Y:S01]  /*2a30*/  IMAD R9, R14, R11, R9 ;  /* 0x0000000b0e097224 */ /* 0x000fe200078e0209 */
[----:B------:R-:W-:-:S03]  /*2a40*/  LEA R10, P0, R4, UR6, 0x2 ;  /* 0x00000006040a7c11 */ /* 0x000fc6000f8010ff */
[----:B------:R-:W-:-:S05]  /*2a50*/  IMAD.IADD R5, R9, 0x1, R5 ;  /* 0x0000000109057824 */ /* 0x000fca00078e0205 */
[----:B------:R-:W-:-:S05]  /*2a60*/  LEA.HI.X R11, R4, UR7, R5, 0x2, P0 ;  /* 0x00000007040b7c11 */ /* 0x000fca00080f1405 */
[----:B------:R-:W3:Y:S01]  /*2a70*/  LDG.E R10, desc[UR18][R10.64] ;  /* 0x000000120a0a7981 */ /* 0x000ee2000c1e1900 */
[----:B-1----:R-:W-:Y:S01]  /*2a80*/  FMUL R5, RZ, UR4 ;  /* 0x00000004ff057c20 */ /* 0x002fe20008400000 */
[----:B------:R-:W-:Y:S01]  /*2a90*/  IMAD.MOV.U32 R4, RZ, RZ, 0x3bbb989d ;  /* 0x3bbb989dff047424 */ /* 0x000fe200078e00ff */
[----:B------:R-:W-:Y:S02]  /*2aa0*/  MOV R9, 0x437c0000 ;  /* 0x437c000000097802 */ /* 0x000fe40000000f00 */
[----:B---3--:R-:W-:-:S04]  /*2ab0*/  FSETP.NEU.AND P0, PT, R10, RZ, PT ;  /* 0x000000ff0a00720b */ /* 0x008fc80003f0d000 */
[----:B------:R-:W-:-:S05]  /*2ac0*/  FSEL R5, R5, -1.00000000000000000000e+09, P0 ;  /* 0xce6e6b2805057808 */ /* 0x000fca0000000000 */
[----:B------:R-:W-:-:S04]  /*2ad0*/  FADD R5, R5, -R0 ;  /* 0x8000000005057221 */ /* 0x000fc80000000000 */
[----:B------:R-:W-:-:S04]  /*2ae0*/  FFMA.SAT R0, R5, R4, 0.5 ;  /* 0x3f00000005007423 */ /* 0x000fc80000002004 */
[----:B------:R-:W-:-:S04]  /*2af0*/  FFMA.RM R0, R0, R9, 12582913 ;  /* 0x4b40000100007423 */ /* 0x000fc80000004009 */
[----:B------:R-:W-:-:S04]  /*2b00*/  FADD R4, R0, -12583039 ;  /* 0xcb40007f00047421 */ /* 0x000fc80000000000 */
[----:B------:R-:W-:-:S04]  /*2b10*/  FFMA R4, R5, 1.4426950216293334961, -R4 ;  /* 0x3fb8aa3b05047823 */ /* 0x000fc80000000804 */
[----:B------:R-:W-:-:S04]  /*2b20*/  FFMA R4, R5, 1.925963033500011079e-08, R4 ;  /* 0x32a5706005047823 */ /* 0x000fc80000000004 */
[----:B0-----:R-:W0:Y:S01]  /*2b30*/  MUFU.EX2 R3, R4 ;  /* 0x0000000400037308 */ /* 0x001e220000000800 */
[----:B------:R-:W-:-:S04]  /*2b40*/  IMAD.SHL.U32 R0, R0, 0x800000, RZ ;  /* 0x0080000000007824 */ /* 0x000fc800078e00ff */
[----:B0-----:R-:W-:-:S04]  /*2b50*/  FMUL R0, R0, R3 ;  /* 0x0000000300007220 */ /* 0x001fc80000400000 */
[----:B------:R-:W-:Y:S01]  /*2b60*/  FADD R7, R7, R0 ;  /* 0x0000000007077221 */ /* 0x000fe20000000000 */
[----:B--2---:R-:W-:Y:S01]  /*2b70*/  FFMA R6, R13, R0, R6 ;  /* 0x000000000d067223 */ /* 0x004fe20000000006 */
[----:B------:R-:W-:Y:S06]  /*2b80*/  BRA `(.L_x_14) ;  /* 0x0000001400dc7947 */ /* 0x000fec0003800000 */
.L_x_15:
[----:B------:R-:W0:Y:S02]  /*2b90*/  LDCU.64 UR4, c[0x0][0x3d0] ;  /* 0x00007a00ff0477ac */ /* 0x000e240008000a00 */
[----:B0-----:R-:W-:-:S04]  /*2ba0*/  UISETP.NE.U32.AND UP0, UPT, UR4, URZ, UPT ;  /* 0x000000ff0400728c */ /* 0x001fc8000bf05070 */
[----:B------:R-:W-:-:S09]  /*2bb0*/  UISETP.NE.AND.EX UP0, UPT, UR5, URZ, UPT, UP0 ;  /* 0x000000ff0500728c */ /* 0x000fd2000bf05300 */
[----:B------:R-:W-:Y:S05]  /*2bc0*/  BRA.U UP0, `(.L_x_24) ;  /* 0x0000000900ec7547 */ /* 0x000fea000b800000 */
[----:B------:R-:W0:Y:S01]  /*2bd0*/  LDCU.64 UR4, c[0x0][0x380] ;  /* 0x00007000ff0477ac */ /* 0x000e220008000a00 */
[----:B------:R-:W-:Y:S01]  /*2be0*/  IMAD.WIDE.U32 R10, R6, UR14, R18 ;  /* 0x0000000e060a7c25 */ /* 0x000fe2000f8e0012 */
[----:B------:R-:W1:Y:S03]  /*2bf0*/  S2UR UR12, SR_CTAID.Z ;  /* 0x00000000000c79c3 */ /* 0x000e660000002700 */
[----:B------:R-:W-:-:S04]  /*2c00*/  IMAD R7, R7, UR14, R11 ;  /* 0x0000000e07077c24 */ /* 0x000fc8000f8e020b */
[-C--:B------:R-:W-:Y:S02]  /*2c10*/  IMAD R4, R7, R2.reuse, RZ ;  /* 0x0000000207047224 */ /* 0x080fe400078e02ff */
[----:B------:R-:W-:-:S04]  /*2c20*/  IMAD.WIDE.U32 R6, R10, R2, RZ ;  /* 0x000000020a067225 */ /* 0x000fc800078e00ff */
[----:B------:R-:W-:Y:S01]  /*2c30*/  IMAD R9, R10, R3, R4 ;  /* 0x000000030a097224 */ /* 0x000fe200078e0204 */
[----:B------:R-:W-:Y:S02]  /*2c40*/  LOP3.LUT R3, R2, 0x7, RZ, 0xc0, !PT ;  /* 0x0000000702037812 */ /* 0x000fe400078ec0ff */
[----:B0-----:R-:W-:Y:S01]  /*2c50*/  LEA R4, P0, R6, UR4, 0x2 ;  /* 0x0000000406047c11 */ /* 0x001fe2000f8010ff */
[----:B------:R-:W-:Y:S01]  /*2c60*/  IMAD.IADD R9, R7, 0x1, R9 ;  /* 0x0000000107097824 */ /* 0x000fe200078e0209 */
[----:B------:R-:W-:Y:S02]  /*2c70*/  UMOV UR4, URZ ;  /* 0x000000ff00047c82 */ /* 0x000fe40008000000 */
[----:B------:R-:W-:Y:S02]  /*2c80*/  IADD3 R4, P1, PT, R4, 0x10, RZ ;  /* 0x0000001004047810 */ /* 0x000fe40007f3e0ff */
[----:B------:R-:W-:Y:S02]  /*2c90*/  LEA.HI.X R9, R6, UR5, R9, 0x2, P0 ;  /* 0x0000000506097c11 */ /* 0x000fe400080f1409 */
[----:B------:R-:W-:Y:S01]  /*2ca0*/  CS2R R6, SRZ ;  /* 0x0000000000067805 */ /* 0x000fe2000001ff00 */
[----:B------:R-:W-:Y:S01]  /*2cb0*/  UMOV UR5, URZ ;  /* 0x000000ff00057c82 */ /* 0x000fe20008000000 */
[----:B-1----:R-:W-:-:S07]  /*2cc0*/  IADD3.X R2, PT, PT, RZ, R9, RZ, P1, !PT ;  /* 0x00000009ff027210 */ /* 0x002fce0000ffe4ff */
.L_x_29:
[----:B------:R-:W0:Y:S01]  /*2cd0*/  LDC.64 R14, c[0x0][0x3c0] ;  /* 0x0000f000ff0e7b82 */ /* 0x000e220000000a00 */
[----:B------:R-:W-:Y:S01]  /*2ce0*/  IMAD.U32 R10, RZ, RZ, UR10 ;  /* 0x0000000aff0a7e24 */ /* 0x000fe2000f8e00ff */
[----:B------:R-:W-:Y:S01]  /*2cf0*/  MOV R11, UR11 ;  /* 0x0000000b000b7c02 */ /* 0x000fe20008000f00 */
[----:B------:R-:W-:Y:S02]  /*2d00*/  IMAD.U32 R23, RZ, RZ, UR15 ;  /* 0x0000000fff177e24 */ /* 0x000fe4000f8e00ff */
[----:B------:R-:W-:Y:S02]  /*2d10*/  IMAD.MOV.U32 R22, RZ, RZ, R10 ;  /* 0x000000ffff167224 */ /* 0x000fe400078e000a */
[----:B------:R-:W-:Y:S02]  /*2d20*/  HFMA2 R10, -RZ, RZ, 0, 0 ;  /* 0x00000000ff0a7431 */ /* 0x000fe400000001ff */
[----:B------:R-:W-:Y:S01]  /*2d30*/  IMAD.MOV.U32 R20, RZ, RZ, RZ ;  /* 0x000000ffff147224 */ /* 0x000fe200078e00ff */
[C---:B0-----:R-:W-:Y:S01]  /*2d40*/  IADD3 R9, P1, PT, R14.reuse, -0x1, RZ ;  /* 0xffffffff0e097810 */ /* 0x041fe20007f3e0ff */
[----:B------:R-:W-:-:S02]  /*2d50*/  IMAD R16, R14, UR5, RZ ;  /* 0x000000050e107c24 */ /* 0x000fc4000f8e02ff */
[----:B------:R-:W-:Y:S01]  /*2d60*/  IMAD.WIDE.U32 R22, R14, UR4, R22 ;  /* 0x000000040e167c25 */ /* 0x000fe2000f8e0016 */
[----:B------:R-:W-:Y:S02]  /*2d70*/  ISETP.GE.U32.AND P0, PT, R9, 0x7, PT ;  /* 0x000000070900780c */ /* 0x000fe40003f06070 */
[C---:B------:R-:W-:Y:S01]  /*2d80*/  IADD3.X R9, PT, PT, R15.reuse, -0x1, RZ, P1, !PT ;  /* 0xffffffff0f097810 */ /* 0x040fe20000ffe4ff */
[----:B------:R-:W-:-:S03]  /*2d90*/  IMAD R11, R15, UR4, R16 ;  /* 0x000000040f0b7c24 */ /* 0x000fc6000f8e0210 */
[----:B------:R-:W-:Y:S01]  /*2da0*/  ISETP.GE.U32.AND.EX P0, PT, R9, RZ, PT, P0 ;  /* 0x000000ff0900720c */ /* 0x000fe20003f06100 */
[----:B------:R-:W-:Y:S02]  /*2db0*/  IMAD.MOV.U32 R9, RZ, RZ, RZ ;  /* 0x000000ffff097224 */ /* 0x000fe400078e00ff */
[----:B------:R-:W-:-:S10]  /*2dc0*/  IMAD.IADD R11, R23, 0x1, R11 ;  /* 0x00000001170b7824 */ /* 0x000fd400078e020b */
[----:B------:R-:W-:Y:S05]  /*2dd0*/  @!P0 BRA `(.L_x_25) ;  /* 0x0000000000dc8947 */ /* 0x000fea0003800000 */
[----:B------:R-:W0:Y:S01]  /*2de0*/  LDCU.64 UR16, c[0x0][0x3b8] ;  /* 0x00007700ff1077ac */ /* 0x000e220008000a00 */
[----:B------:R-:W1:Y:S01]  /*2df0*/  LDC.64 R16, c[0x0][0x388] ;  /* 0x0000e200ff107b82 */ /* 0x000e620000000a00 */
[----:B------:R-:W-:-:S07]  /*2e00*/  IMAD.MOV.U32 R26, RZ, RZ, R4 ;  /* 0x000000ffff1a7224 */ /* 0x000fce00078e0004 */
[----:B------:R-:W2:Y:S01]  /*2e10*/  LDC R20, c[0x0][0x3c4] ;  /* 0x0000f100ff147b82 */ /* 0x000ea20000000800 */
[----:B0-----:R-:W-:-:S04]  /*2e20*/  UIMAD.WIDE.U32 UR6, UR12, UR16, UR4 ;  /* 0x000000100c0672a5 */ /* 0x001fc8000f8e0004 */
[----:B------:R-:W-:Y:S02]  /*2e30*/  UIMAD UR7, UR12, UR17, UR7 ;  /* 0x000000110c0772a4 */ /* 0x000fe4000f8e0207 */
[----:B------:R-:W-:-:S04]  /*2e40*/  IMAD.WIDE.U32 R18, R14, UR6, RZ ;  /* 0x000000060e127c25 */ /* 0x000fc8000f8e00ff */
[----:B------:R-:W-:Y:S01]  /*2e50*/  IMAD R10, R14, UR7, RZ ;  /* 0x000000070e0a7c24 */ /* 0x000fe2000f8e02ff */
[----:B-1----:R-:W-:-:S03]  /*2e60*/  LEA R16, P0, R18, R16, 0x2 ;  /* 0x0000001012107211 */ /* 0x002fc600078010ff */
[----:B------:R-:W-:Y:S01]  /*2e70*/  IMAD R9, R15, UR6, R10 ;  /* 0x000000060f097c24 */ /* 0x000fe2000f8e020a */
[----:B------:R-:W-:Y:S01]  /*2e80*/  LOP3.LUT R10, R14, 0xfffffff8, RZ, 0xc0, !PT ;  /* 0xfffffff80e0a7812 */ /* 0x000fe200078ec0ff */
[----:B--2---:R-:W-:-:S03]  /*2e90*/  IMAD.MOV.U32 R15, RZ, RZ, R20 ;  /* 0x000000ffff0f7224 */ /* 0x004fc600078e0014 */
[----:B------:R-:W-:Y:S01]  /*2ea0*/  IADD3 R9, PT, PT, R19, R9, RZ ;  /* 0x0000000913097210 */ /* 0x000fe20007ffe0ff */
[----:B------:R-:W-:-:S03]  /*2eb0*/  IMAD.MOV.U32 R21, RZ, RZ, R10 ;  /* 0x000000ffff157224 */ /* 0x000fc600078e000a */
[----:B------:R-:W-:Y:S01]  /*2ec0*/  LEA.HI.X R18, R18, R17, R9, 0x2, P0 ;  /* 0x0000001112127211 */ /* 0x000fe200000f1409 */
[----:B------:R-:W-:Y:S01]  /*2ed0*/  IMAD.MOV.U32 R9, RZ, RZ, RZ ;  /* 0x000000ffff097224 */ /* 0x000fe200078e00ff */
[----:B------:R-:W-:Y:S02]  /*2ee0*/  IADD3 R27, P0, PT, R16, 0x10, RZ ;  /* 0x00000010101b7810 */ /* 0x000fe40007f1e0ff */
[----:B------:R-:W-:Y:S02]  /*2ef0*/  MOV R17, R2 ;  /* 0x0000000200117202 */ /* 0x000fe40000000f00 */
[----:B------:R-:W-:-:S09]  /*2f00*/  IADD3.X R16, PT, PT, RZ, R18, RZ, P0, !PT ;  /* 0x00000012ff107210 */ /* 0x000fd200007fe4ff */
.L_x_26:
[----:B------:R-:W-:Y:S01]  /*2f10*/  IMAD.MOV.U32 R19, RZ, RZ, R16 ;  /* 0x000000ffff137224 */ /* 0x000fe200078e0010 */
[----:B------:R-:W-:Y:S01]  /*2f20*/  MOV R16, R26 ;  /* 0x0000001a00107202 */ /* 0x000fe20000000f00 */
[----:B------:R-:W-:-:S04]  /*2f30*/  IMAD.MOV.U32 R18, RZ, RZ, R27 ;  /* 0x000000ffff127224 */ /* 0x000fc800078e001b */
[----:B------:R-:W2:Y:S04]  /*2f40*/  LDG.E R28, desc[UR18][R16.64+-0x10] ;  /* 0xfffff012101c7981 */ /* 0x000ea8000c1e1900 */
[----:B------:R-:W2:Y:S04]  /*2f50*/  LDG.E R29, desc[UR18][R18.64+-0x10] ;  /* 0xfffff012121d7981 */ /* 0x000ea8000c1e1900 */
[----:B------:R-:W3:Y:S04]  /*2f60*/  LDG.E R26, desc[UR18][R16.64+-0xc] ;  /* 0xfffff412101a7981 */ /* 0x000ee8000c1e1900 */
[----:B------:R-:W3:Y:S01]  /*2f70*/  LDG.E R27, desc[UR18][R18.64+-0xc] ;  /* 0xfffff412121b7981 */ /* 0x000ee2000c1e1900 */
[----:B--2---:R-:W-:-:S03]  /*2f80*/  FFMA R29, R28, R29, R9 ;  /* 0x0000001d1c1d7223 */ /* 0x004fc60000000009 */
[----:B------:R-:W2:Y:S04]  /*2f90*/  LDG.E R28, desc[UR18][R16.64+-0x8] ;  /* 0xfffff812101c7981 */ /* 0x000ea8000c1e1900 */
[----:B------:R-:W4:Y:S01]  /*2fa0*/  LDG.E R9, desc[UR18][R16.64+-0x4] ;  /* 0xfffffc1210097981 */ /* 0x000f22000c1e1900 */
[----:B---3--:R-:W-:-:S03]  /*2fb0*/  FFMA R27, R26, R27, R29 ;  /* 0x0000001b1a1b7223 */ /* 0x008fc6000000001d */
[----:B------:R-:W2:Y:S04]  /*2fc0*/  LDG.E R29, desc[UR18][R18.64+-0x8] ;  /* 0xfffff812121d7981 */ /* 0x000ea8000c1e1900 */
[----:B------:R-:W4:Y:S01]  /*2fd0*/  LDG.E R26, desc[UR18][R18.64+-0x4] ;  /* 0xfffffc12121a7981 */ /* 0x000f22000c1e1900 */
[----:B--2---:R-:W-:-:S03]  /*2fe0*/  FFMA R28, R28, R29, R27 ;  /* 0x0000001d1c1c7223 */ /* 0x004fc6000000001b */
[----:B------:R-:W2:Y:S04]  /*2ff0*/  LDG.E R27, desc[UR18][R16.64] ;  /* 0x00000012101b7981 */ /* 0x000ea8000c1e1900 */
[----:B------:R-:W2:Y:S01]  /*3000*/  LDG.E R29, desc[UR18][R18.64] ;  /* 0x00000012121d7981 */ /* 0x000ea2000c1e1900 */
[----:B----4-:R-:W-:-:S03]  /*3010*/  FFMA R28, R9, R26, R28 ;  /* 0x0000001a091c7223 */ /* 0x010fc6000000001c */
[----:B------:R-:W3:Y:S04]  /*3020*/  LDG.E R9, desc[UR18][R16.64+0x4] ;  /* 0x0000041210097981 */ /* 0x000ee8000c1e1900 */
[----:B------:R-:W3:Y:S01]  /*3030*/  LDG.E R26, desc[UR18][R18.64+0x4] ;  /* 0x00000412121a7981 */ /* 0x000ee2000c1e1900 */
[----:B------:R-:W-:Y:S01]  /*3040*/  IADD3 R21, P0, PT, R21, -0x8, RZ ;  /* 0xfffffff815157810 */ /* 0x000fe20007f1e0ff */
[----:B--2---:R-:W-:Y:S02]  /*3050*/  FFMA R28, R27, R29, R28 ;  /* 0x0000001d1b1c7223 */ /* 0x004fe4000000001c */
[----:B------:R-:W2:Y:S04]  /*3060*/  LDG.E R27, desc[UR18][R16.64+0x8] ;  /* 0x00000812101b7981 */ /* 0x000ea8000c1e1900 */
[----:B------:R-:W2:Y:S01]  /*3070*/  LDG.E R29, desc[UR18][R18.64+0x8] ;  /* 0x00000812121d7981 */ /* 0x000ea2000c1e1900 */
[----:B---3--:R-:W-:-:S03]  /*3080*/  FFMA R28, R9, R26, R28 ;  /* 0x0000001a091c7223 */ /* 0x008fc6000000001c */
[----:B------:R-:W3:Y:S04]  /*3090*/  LDG.E R9, desc[UR18][R16.64+0xc] ;  /* 0x00000c1210097981 */ /* 0x000ee8000c1e1900 */
[----:B------:R-:W3:Y:S01]  /*30a0*/  LDG.E R26, desc[UR18][R18.64+0xc] ;  /* 0x00000c12121a7981 */ /* 0x000ee2000c1e1900 */
[----:B------:R-:W-:Y:S02]  /*30b0*/  IADD3.X R15, PT, PT, R15, -0x1, RZ, P0, !PT ;  /* 0xffffffff0f0f7810 */ /* 0x000fe400007fe4ff */
[----:B------:R-:W-:-:S04]  /*30c0*/  ISETP.NE.U32.AND P0, PT, R21, RZ, PT ;  /* 0x000000ff1500720c */ /* 0x000fc80003f05070 */
[----:B------:R-:W-:Y:S01]  /*30d0*/  ISETP.NE.AND.EX P0, PT, R15, RZ, PT, P0 ;  /* 0x000000ff0f00720c */ /* 0x000fe20003f05300 */
[----:B--2---:R-:W-:Y:S01]  /*30e0*/  FFMA R28, R27, R29, R28 ;  /* 0x0000001d1b1c7223 */ /* 0x004fe2000000001c */
[----:B------:R-:W-:-:S03]  /*30f0*/  IADD3 R27, P2, PT, R18, 0x20, RZ ;  /* 0x00000020121b7810 */ /* 0x000fc60007f5e0ff */
[----:B---3--:R-:W-:Y:S01]  /*3100*/  FFMA R9, R9, R26, R28 ;  /* 0x0000001a09097223 */ /* 0x008fe2000000001c */
[----:B------:R-:W-:Y:S01]  /*3110*/  IADD3 R26, P1, PT, R16, 0x20, RZ ;  /* 0x00000020101a7810 */ /* 0x000fe20007f3e0ff */
[----:B------:R-:W-:-:S04]  /*3120*/  IMAD.X R16, RZ, RZ, R19, P2 ;  /* 0x000000ffff107224 */ /* 0x000fc800010e0613 */
[----:B------:R-:W-:Y:S02]  /*3130*/  IMAD.X R17, RZ, RZ, R17, P1 ;  /* 0x000000ffff117224 */ /* 0x000fe400008e0611 */
[----:B------:R-:W-:Y:S06]  /*3140*/  @P0 BRA `(.L_x_26) ;  /* 0xfffffffc00700947 */ /* 0x000fec000383ffff */
.L_x_25:
        /* <DEDUP_REMOVED lines=8> */
[----:B------:R-:W0:Y:S01]  /*31d0*/  LDC.64 R16, c[0x0][0x380] ;  /* 0x0000e000ff107b82 */ /* 0x000e220000000a00 */
[----:B------:R-:W-:-:S05]  /*31e0*/  IADD3 R21, P0, PT, R10, R12, RZ ;  /* 0x0000000c0a157210 */ /* 0x000fca0007f1e0ff */
[----:B------:R-:W-:Y:S01]  /*31f0*/  IMAD.X R26, R20, 0x1, R5, P0 ;  /* 0x00000001141a7824 */ /* 0x000fe200000e0605 */
[----:B------:R-:W-:Y:S01]  /*3200*/  IADD3 R15, P0, PT, R10, R22, RZ ;  /* 0x000000160a0f7210 */ /* 0x000fe20007f1e0ff */
[----:B------:R-:W1:Y:S01]  /*3210*/  LDC.64 R18, c[0x0][0x388] ;  /* 0x0000e200ff127b82 */ /* 0x000e620000000a00 */
[----:B0-----:R-:W-:-:S04]  /*3220*/  LEA R16, P1, R21, R16, 0x2 ;  /* 0x0000001015107211 */ /* 0x001fc800078210ff */
[----:B------:R-:W-:Y:S01]  /*3230*/  LEA.HI.X R17, R21, R17, R26, 0x2, P1 ;  /* 0x0000001115117211 */ /* 0x000fe200008f141a */
[----:B------:R-:W-:Y:S01]  /*3240*/  IMAD.X R26, R20, 0x1, R11, P0 ;  /* 0x00000001141a7824 */ /* 0x000fe200000e060b */
[----:B-1----:R-:W-:-:S03]  /*3250*/  LEA R18, P0, R15, R18, 0x2 ;  /* 0x000000120f127211 */ /* 0x002fc600078010ff */
[----:B------:R-:W2:Y:S01]  /*3260*/  LDG.E R28, desc[UR18][R16.64+0xc] ;  /* 0x00000c12101c7981 */ /* 0x000ea2000c1e1900 */
[----:B------:R-:W-:-:S03]  /*3270*/  LEA.HI.X R19, R15, R19, R26, 0x2, P0 ;  /* 0x000000130f137211 */ /* 0x000fc600000f141a */
[----:B------:R-:W3:Y:S04]  /*3280*/  LDG.E R26, desc[UR18][R16.64] ;  /* 0x00000012101a7981 */ /* 0x000ee8000c1e1900 */
[----:B------:R-:W3:Y:S04]  /*3290*/  LDG.E R15, desc[UR18][R18.64] ;  /* 0x00000012120f7981 */ /* 0x000ee8000c1e1900 */
[----:B------:R-:W4:Y:S04]  /*32a0*/  LDG.E R21, desc[UR18][R18.64+0x4] ;  /* 0x0000041212157981 */ /* 0x000f28000c1e1900 */
[----:B------:R-:W5:Y:S04]  /*32b0*/  LDG.E R27, desc[UR18][R18.64+0x8] ;  /* 0x00000812121b7981 */ /* 0x000f68000c1e1900 */
[----:B------:R-:W2:Y:S01]  /*32c0*/  LDG.E R29, desc[UR18][R18.64+0xc] ;  /* 0x00000c12121d7981 */ /* 0x000ea2000c1e1900 */
[----:B---3--:R-:W-:-:S03]  /*32d0*/  FFMA R15, R26, R15, R9 ;  /* 0x0000000f1a0f7223 */ /* 0x008fc60000000009 */
[----:B------:R-:W4:Y:S04]  /*32e0*/  LDG.E R26, desc[UR18][R16.64+0x4] ;  /* 0x00000412101a7981 */ /* 0x000f28000c1e1900 */
[----:B------:R-:W5:Y:S01]  /*32f0*/  LDG.E R9, desc[UR18][R16.64+0x8] ;  /* 0x0000081210097981 */ /* 0x000f62000c1e1900 */
[----:B------:R-:W-:-:S04]  /*3300*/  IADD3 R10, P0, PT, R10, 0x4, RZ ;  /* 0x000000040a0a7810 */ /* 0x000fc80007f1e0ff */
[----:B------:R-:W-:Y:S01]  /*3310*/  IADD3.X R20, PT, PT, RZ, R20, RZ, P0, !PT ;  /* 0x00000014ff147210 */ /* 0x000fe200007fe4ff */
[----:B----4-:R-:W-:-:S04]  /*3320*/  FFMA R26, R26, R21, R15 ;  /* 0x000000151a1a7223 */ /* 0x010fc8000000000f */
[----:B-----5:R-:W-:-:S04]  /*3330*/  FFMA R9, R9, R27, R26 ;  /* 0x0000001b09097223 */ /* 0x020fc8000000001a */
[----:B--2---:R-:W-:-:S07]  /*3340*/  FFMA R9, R28, R29, R9 ;  /* 0x0000001d1c097223 */ /* 0x004fce0000000009 */
.L_x_28:
[----:B------:R-:W-:-:S04]  /*3350*/  LOP3.LUT R15, R14, 0x3, RZ, 0xc0, !PT ;  /* 0x000000030e0f7812 */ /* 0x000fc800078ec0ff */
[----:B------:R-:W-:-:S04]  /*3360*/  ISETP.NE.U32.AND P0, PT, R15, RZ, PT ;  /* 0x000000ff0f00720c */ /* 0x000fc80003f05070 */
[----:B------:R-:W-:-:S13]  /*3370*/  ISETP.NE.AND.EX P0, PT, RZ, RZ, PT, P0 ;  /* 0x000000ffff00720c */ /* 0x000fda0003f05300 */
[----:B------:R-:W-:Y:S05]  /*3380*/  @!P0 BRA `(.L_x_27) ;  /* 0x0000000000908947 */ /* 0x000fea0003800000 */
[----:B------:R-:W0:Y:S01]  /*3390*/  LDC.64 R18, c[0x0][0x380] ;  /* 0x0000e000ff127b82 */ /* 0x000e220000000a00 */
[----:B------:R-:W-:Y:S02]  /*33a0*/  ISETP.NE.U32.AND P0, PT, R15, 0x1, PT ;  /* 0x000000010f00780c */ /* 0x000fe40003f05070 */
[----:B------:R-:W-:Y:S02]  /*33b0*/  LOP3.LUT R26, R14, 0x1, RZ, 0xc0, !PT ;  /* 0x000000010e1a7812 */ /* 0x000fe400078ec0ff */
[----:B------:R-:W-:Y:S02]  /*33c0*/  ISETP.NE.AND.EX P0, PT, RZ, RZ, PT, P0 ;  /* 0x000000ffff00720c */ /* 0x000fe40003f05300 */
[----:B------:R-:W-:Y:S01]  /*33d0*/  ISETP.NE.U32.AND P1, PT, R26, 0x1, PT ;  /* 0x000000011a00780c */ /* 0x000fe20003f25070 */
[----:B------:R-:W1:Y:S03]  /*33e0*/  LDC.64 R16, c[0x0][0x388] ;  /* 0x0000e200ff107b82 */ /* 0x000e660000000a00 */
[----:B------:R-:W-:-:S05]  /*33f0*/  ISETP.NE.U32.AND.EX P1, PT, RZ, RZ, PT, P1 ;  /* 0x000000ffff00720c */ /* 0x000fca0003f25110 */
[----:B------:R-:W2:Y:S02]  /*3400*/  LDC.64 R14, c[0x0][0x380] ;  /* 0x0000e000ff0e7b82 */ /* 0x000ea40000000a00 */
[----:B------:R-:W-:-:S05]  /*3410*/  @P0 IADD3 R21, P2, PT, R10, R12, RZ ;  /* 0x0000000c0a150210 */ /* 0x000fca0007f5e0ff */
[----:B------:R-:W-:Y:S01]  /*3420*/  @P0 IMAD.X R26, R20, 0x1, R5, P2 ;  /* 0x00000001141a0824 */ /* 0x000fe200010e0605 */
[----:B0-----:R-:W-:-:S04]  /*3430*/  @P0 LEA R18, P3, R21, R18, 0x2 ;  /* 0x0000001215120211 */ /* 0x001fc800078610ff */
[----:B------:R-:W-:Y:S02]  /*3440*/  @P0 LEA.HI.X R19, R21, R19, R26, 0x2, P3 ;  /* 0x0000001315130211 */ /* 0x000fe400018f141a */
[----:B------:R-:W-:-:S04]  /*3450*/  @P0 IADD3 R21, P2, PT, R10, R22, RZ ;  /* 0x000000160a150210 */ /* 0x000fc80007f5e0ff */
[----:B-1----:R-:W-:Y:S01]  /*3460*/  @P0 LEA R16, P3, R21, R16, 0x2 ;  /* 0x0000001015100211 */ /* 0x002fe200078610ff */
[----:B------:R-:W-:Y:S01]  /*3470*/  @P0 IMAD.X R26, R20, 0x1, R11, P2 ;  /* 0x00000001141a0824 */ /* 0x000fe200010e060b */
[----:B------:R-:W-:-:S04]  /*3480*/  @P0 IADD3 R10, P2, PT, R10, 0x2, RZ ;  /* 0x000000020a0a0810 */ /* 0x000fc80007f5e0ff */
[----:B------:R-:W-:Y:S02]  /*3490*/  @P0 LEA.HI.X R17, R21, R17, R26, 0x2, P3 ;  /* 0x0000001115110211 */ /* 0x000fe400018f141a */
[----:B------:R-:W-:Y:S02]  /*34a0*/  @!P1 IADD3 R21, P3, PT, R10, R12, RZ ;  /* 0x0000000c0a159210 */ /* 0x000fe40007f7e0ff */
[----:B------:R-:W-:Y:S01]  /*34b0*/  @P0 IADD3.X R20, PT, PT, RZ, R20, RZ, P2, !PT ;  /* 0x00000014ff140210 */ /* 0x000fe200017fe4ff */
[----:B------:R-:W3:Y:S01]  /*34c0*/  @P0 LDG.E R28, desc[UR18][R16.64+0x4] ;  /* 0x00000412101c0981 */ /* 0x000ee2000c1e1900 */
[----:B--2---:R-:W-:-:S03]  /*34d0*/  @!P1 LEA R26, P2, R21, R14, 0x2 ;  /* 0x0000000e151a9211 */ /* 0x004fc600078410ff */
[----:B------:R-:W-:-:S05]  /*34e0*/  @!P1 IMAD.X R14, R20, 0x1, R5, P3 ;  /* 0x00000001140e9824 */ /* 0x000fca00018e0605 */
[----:B------:R-:W-:Y:S02]  /*34f0*/  @!P1 LEA.HI.X R27, R21, R15, R14, 0x2, P2 ;  /* 0x0000000f151b9211 */ /* 0x000fe400010f140e */
[----:B------:R-:W0:Y:S01]  /*3500*/  LDC.64 R14, c[0x0][0x388] ;  /* 0x0000e200ff0e7b82 */ /* 0x000e220000000a00 */
[----:B------:R-:W-:Y:S01]  /*3510*/  @!P1 IADD3 R10, P2, PT, R10, R22, RZ ;  /* 0x000000160a0a9210 */ /* 0x000fe20007f5e0ff */
[----:B------:R-:W3:Y:S04]  /*3520*/  @P0 LDG.E R21, desc[UR18][R18.64+0x4] ;  /* 0x0000041212150981 */ /* 0x000ee8000c1e1900 */
[----:B------:R-:W-:Y:S01]  /*3530*/  @!P1 IMAD.X R20, R20, 0x1, R11, P2 ;  /* 0x0000000114149824 */ /* 0x000fe200010e060b */
[----:B------:R-:W2:Y:S01]  /*3540*/  @!P1 LDG.E R26, desc[UR18][R26.64] ;  /* 0x000000121a1a9981 */ /* 0x000ea2000c1e1900 */
[----:B0-----:R-:W-:-:S04]  /*3550*/  @!P1 LEA R14, P2, R10, R14, 0x2 ;  /* 0x0000000e0a0e9211 */ /* 0x001fc800078410ff */
[----:B------:R-:W-:Y:S02]  /*3560*/  @!P1 LEA.HI.X R15, R10, R15, R20, 0x2, P2 ;  /* 0x0000000f0a0f9211 */ /* 0x000fe400010f1414 */
[----:B------:R-:W4:Y:S04]  /*3570*/  @P0 LDG.E R10, desc[UR18][R18.64] ;  /* 0x00000012120a0981 */ /* 0x000f28000c1e1900 */
[----:B------:R-:W4:Y:S04]  /*3580*/  @P0 LDG.E R20, desc[UR18][R16.64] ;  /* 0x0000001210140981 */ /* 0x000f28000c1e1900 */
[----:B------:R-:W2:Y:S01]  /*3590*/  @!P1 LDG.E R14, desc[UR18][R14.64] ;  /* 0x000000120e0e9981 */ /* 0x000ea2000c1e1900 */
[----:B----4-:R-:W-:-:S04]  /*35a0*/  @P0 FFMA R10, R10, R20, R9 ;  /* 0x000000140a0a0223 */ /* 0x010fc80000000009 */
[----:B---3--:R-:W-:-:S04]  /*35b0*/  @P0 FFMA R9, R21, R28, R10 ;  /* 0x0000001c15090223 */ /* 0x008fc8000000000a */
[----:B--2---:R-:W-:-:S07]  /*35c0*/  @!P1 FFMA R9, R26, R14, R9 ;  /* 0x0000000e1a099223 */ /* 0x004fce0000000009 */
.L_x_27:
[----:B------:R-:W0:Y:S01]  /*35d0*/  LDCU.64 UR6, c[0x0][0x390] ;  /* 0x00007200ff0677ac */ /* 0x000e220008000a00 */
[----:B------:R-:W-:-:S04]  /*35e0*/  IADD3 R22, P0, PT, R24, R22, RZ ;  /* 0x0000001618167210 */ /* 0x000fc80007f1e0ff */
[----:B------:R-:W-:Y:S02]  /*35f0*/  IADD3.X R11, PT, PT, RZ, R11, RZ, P0, !PT ;  /* 0x0000000bff0b7210 */ /* 0x000fe400007fe4ff */
[C---:B0-----:R-:W-:Y:S01]  /*3600*/  LEA R10, P0, R22.reuse, UR6, 0x2 ;  /* 0x00000006160a7c11 */ /* 0x041fe2000f8010ff */
[----:B------:R-:W0:Y:S03]  /*3610*/  LDCU UR6, c[0x0][0x3c8] ;  /* 0x00007900ff0677ac */ /* 0x000e260008000800 */
[----:B------:R-:W-:-:S05]  /*3620*/  LEA.HI.X R11, R22, UR7, R11, 0x2, P0 ;  /* 0x00000007160b7c11 */ /* 0x000fca00080f140b */
[----:B------:R-:W2:Y:S01]  /*3630*/  LDG.E R10, desc[UR18][R10.64] ;  /* 0x000000120a0a7981 */ /* 0x000ea2000c1e1900 */
[----:B------:R-:W-:Y:S01]  /*3640*/  IMAD.MOV.U32 R14, RZ, RZ, 0x3bbb989d ;  /* 0x3bbb989dff0e7424 */ /* 0x000fe200078e00ff */
[----:B------:R-:W-:Y:S01]  /*3650*/  UIADD3 UR4, UP0, UPT, UR4, 0x1, URZ ;  /* 0x0000000104047890 */ /* 0x000fe2000ff1e0ff */
[----:B------:R-:W-:-:S03]  /*3660*/  IMAD.MOV.U32 R15, RZ, RZ, 0x437c0000 ;  /* 0x437c0000ff0f7424 */ /* 0x000fc600078e00ff */
[----:B------:R-:W-:Y:S01]  /*3670*/  UIADD3.X UR5, UPT, UPT, URZ, UR5, URZ, UP0, !UPT ;  /* 0x00000005ff057290 */ /* 0x000fe200087fe4ff */
[----:B0-----:R-:W-:Y:S01]  /*3680*/  FFMA R9, R9, UR6, -R0 ;  /* 0x0000000609097c23 */ /* 0x001fe20008000800 */
[----:B------:R-:W0:Y:S03]  /*3690*/  LDCU.64 UR6, c[0x0][0x3b8] ;  /* 0x00007700ff0677ac */ /* 0x000e260008000a00 */
[----:B------:R-:W-:-:S04]  /*36a0*/  FFMA.SAT R14, R9, R14, 0.5 ;  /* 0x3f000000090e7423 */ /* 0x000fc8000000200e */
[----:B------:R-:W-:-:S04]  /*36b0*/  FFMA.RM R14, R14, R15, 12582913 ;  /* 0x4b4000010e0e7423 */ /* 0x000fc8000000400f */
[C---:B------:R-:W-:Y:S01]  /*36c0*/  FADD R16, R14.reuse, -12583039 ;  /* 0xcb40007f0e107421 */ /* 0x040fe20000000000 */
[----:B------:R-:W-:-:S03]  /*36d0*/  SHF.L.U32 R14, R14, 0x17, RZ ;  /* 0x000000170e0e7819 */ /* 0x000fc600000006ff */
[----:B------:R-:W-:Y:S01]  /*36e0*/  FFMA R16, R9, 1.4426950216293334961, -R16 ;  /* 0x3fb8aa3b09107823 */ /* 0x000fe20000000810 */
[----:B0-----:R-:W-:-:S03]  /*36f0*/  UISETP.NE.U32.AND UP0, UPT, UR4, UR6, UPT ;  /* 0x000000060400728c */ /* 0x001fc6000bf05070 */
[----:B------:R-:W-:Y:S01]  /*3700*/  FFMA R16, R9, 1.925963033500011079e-08, R16 ;  /* 0x32a5706009107823 */ /* 0x000fe20000000010 */
[----:B------:R-:W-:-:S03]  /*3710*/  UISETP.NE.AND.EX UP0, UPT, UR5, UR7, UPT, UP0 ;  /* 0x000000070500728c */ /* 0x000fc6000bf05300 */
[----:B------:R-:W0:Y:S02]  /*3720*/  MUFU.EX2 R9, R16 ;  /* 0x0000001000097308 */ /* 0x000e240000000800 */
[----:B0-----:R-:W-:-:S04]  /*3730*/  FMUL R9, R14, R9 ;  /* 0x000000090e097220 */ /* 0x001fc80000400000 */
[C---:B------:R-:W-:Y:S01]  /*3740*/  FADD R7, R9.reuse, R7 ;  /* 0x0000000709077221 */ /* 0x040fe20000000000 */
[----:B--2---:R-:W-:Y:S01]  /*3750*/  FFMA R6, R9, R10, R6 ;  /* 0x0000000a09067223 */ /* 0x004fe20000000006 */
[----:B------:R-:W-:Y:S06]  /*3760*/  BRA.U !UP0, `(.L_x_14) ;  /* 0x0000000908e47547 */ /* 0x000fec000b800000 */
[----:B------:R-:W-:Y:S05]  /*3770*/  BRA `(.L_x_29) ;  /* 0xfffffff400547947 */ /* 0x000fea000383ffff */
.L_x_24:
[----:B------:R-:W-:Y:S02]  /*3780*/  IADD3 R4, P1, PT, R2, -0x1, RZ ;  /* 0xffffffff02047810 */ /* 0x000fe40007f3e0ff */
[----:B------:R-:W-:Y:S01]  /*3790*/  CS2R R6, SRZ ;  /* 0x0000000000067805 */ /* 0x000fe2000001ff00 */
[----:B------:R-:W-:Y:S01]  /*37a0*/  UMOV UR6, URZ ;  /* 0x000000ff00067c82 */ /* 0x000fe20008000000 */
[----:B------:R-:W-:Y:S01]  /*37b0*/  UMOV UR7, URZ ;  /* 0x000000ff00077c82 */ /* 0x000fe20008000000 */
[----:B------:R-:W-:Y:S02]  /*37c0*/  ISETP.GE.U32.AND P0, PT, R4, 0x7, PT ;  /* 0x000000070400780c */ /* 0x000fe40003f06070 */
[----:B------:R-:W-:Y:S02]  /*37d0*/  IADD3.X R3, PT, PT, R3, -0x1, RZ, P1, !PT ;  /* 0xffffffff03037810 */ /* 0x000fe40000ffe4ff */
[----:B------:R-:W-:Y:S02]  /*37e0*/  LOP3.LUT R4, R2, 0x7, RZ, 0xc0, !PT ;  /* 0x0000000702047812 */ /* 0x000fe400078ec0ff */
[----:B------:R-:W-:-:S13]  /*37f0*/  ISETP.GE.U32.AND.EX P0, PT, R3, RZ, PT, P0 ;  /* 0x000000ff0300720c */ /* 0x000fda0003f06100 */
.L_x_34:
[----:B------:R-:W0:Y:S01]  /*3800*/  LDCU.64 UR22, c[0x0][0x3c0] ;  /* 0x00007800ff1677ac */ /* 0x000e220008000a00 */
[----:B------:R-:W-:Y:S01]  /*3810*/  IMAD.MOV.U32 R20, RZ, RZ, RZ ;  /* 0x000000ffff147224 */ /* 0x000fe200078e00ff */
[----:B------:R-:W-:Y:S01]  /*3820*/  UMOV UR14, UR10 ;  /* 0x0000000a000e7c82 */ /* 0x000fe20008000000 */
[----:B------:R-:W-:Y:S01]  /*3830*/  UMOV UR5, URZ ;  /* 0x000000ff00057c82 */ /* 0x000fe20008000000 */
[----:B0-----:R-:W-:Y:S02]  /*3840*/  UIMAD UR4, UR7, UR22, URZ ;  /* 0x00000016070472a4 */ /* 0x001fe4000f8e02ff */
[----:B------:R-:W-:Y:S02]  /*3850*/  UIMAD.WIDE.U32 UR28, UR6, UR22, UR14 ;  /* 0x00000016061c72a5 */ /* 0x000fe4000f8e000e */
[----:B------:R-:W-:-:S04]  /*3860*/  UIMAD UR4, UR6, UR23, UR4 ;  /* 0x00000017060472a4 */ /* 0x000fc8000f8e0204 */
[----:B------:R-:W-:-:S03]  /*3870*/  UIADD3 UR20, UPT, UPT, UR29, UR4, URZ ;  /* 0x000000041d147290 */ /* 0x000fc6000fffe0ff */
[----:B------:R-:W-:Y:S01]  /*3880*/  UMOV UR4, URZ ;  /* 0x000000ff00047c82 */ /* 0x000fe20008000000 */
[----:B------:R-:W-:Y:S08]  /*3890*/  @!P0 BRA `(.L_x_30) ;  /* 0x0000000000b88947 */ /* 0x000ff00003800000 */
[----:B------:R-:W-:Y:S01]  /*38a0*/  IMAD.MOV.U32 R20, RZ, RZ, RZ ;  /* 0x000000ffff147224 */ /* 0x000fe200078e00ff */
[----:B------:R-:W0:Y:S01]  /*38b0*/  LDCU.128 UR24, c[0x0][0x380] ;  /* 0x00007000ff1877ac */ /* 0x000e220008000c00 */
[----:B------:R-:W-:Y:S01]  /*38c0*/  UMOV UR4, URZ ;  /* 0x000000ff00047c82 */ /* 0x000fe20008000000 */
[----:B------:R-:W-:-:S05]  /*38d0*/  UMOV UR5, URZ ;  /* 0x000000ff00057c82 */ /* 0x000fca0008000000 */
.L_x_31:
[----:B------:R-:W-:Y:S02]  /*38e0*/  UIADD3 UR12, UP0, UPT, UR4, UR28, URZ ;  /* 0x0000001c040c7290 */ /* 0x000fe4000ff1e0ff */
[----:B------:R-:W-:Y:S02]  /*38f0*/  IADD3 R3, P1, PT, R12, UR4, RZ ;  /* 0x000000040c037c10 */ /* 0x000fe4000ff3e0ff */
[----:B------:R-:W-:Y:S02]  /*3900*/  UIADD3.X UR14, UPT, UPT, UR5, UR20, URZ, UP0, !UPT ;  /* 0x00000014050e7290 */ /* 0x000fe400087fe4ff */
[----:B------:R-:W-:Y:S01]  /*3910*/  IADD3.X R10, PT, PT, R5, UR5, RZ, P1, !PT ;  /* 0x00000005050a7c10 */ /* 0x000fe20008ffe4ff */
[----:B0-----:R-:W-:Y:S01]  /*3920*/  ULEA UR16, UP0, UR12, UR26, 0x2 ;  /* 0x0000001a0c107291 */ /* 0x001fe2000f8010ff */
[----:B------:R-:W-:-:S03]  /*3930*/  LEA R2, P1, R3, UR24, 0x2 ;  /* 0x0000001803027c11 */ /* 0x000fc6000f8210ff */
[----:B------:R-:W-:Y:S01]  /*3940*/  ULEA.HI.X UR14, UR12, UR27, UR14, 0x2, UP0 ;  /* 0x0000001b0c0e7291 */ /* 0x000fe200080f140e */
[----:B------:R-:W-:Y:S02]  /*3950*/  LEA.HI.X R3, R3, UR25, R10, 0x2, P1 ;  /* 0x0000001903037c11 */ /* 0x000fe400088f140a */
[----:B------:R-:W-:-:S03]  /*3960*/  MOV R10, UR16 ;  /* 0x00000010000a7c02 */ /* 0x000fc60008000f00 */
[----:B------:R-:W-:Y:S01]  /*3970*/  IMAD.U32 R11, RZ, RZ, UR14 ;  /* 0x0000000eff0b7e24 */ /* 0x000fe2000f8e00ff */
[----:B------:R-:W2:Y:S04]  /*3980*/  LDG.E R19, desc[UR18][R2.64] ;  /* 0x0000001202137981 */ /* 0x000ea8000c1e1900 */
[----:B------:R-:W2:Y:S04]  /*3990*/  LDG.E R18, desc[UR18][R10.64] ;  /* 0x000000120a127981 */ /* 0x000ea8000c1e1900 */
[----:B------:R-:W3:Y:S04]  /*39a0*/  LDG.E R27, desc[UR18][R2.64+0x4] ;  /* 0x00000412021b7981 */ /* 0x000ee8000c1e1900 */
[----:B------:R-:W3:Y:S04]  /*39b0*/  LDG.E R21, desc[UR18][R10.64+0x4] ;  /* 0x000004120a157981 */ /* 0x000ee8000c1e1900 */
[----:B------:R-:W4:Y:S04]  /*39c0*/  LDG.E R16, desc[UR18][R2.64+0x8] ;  /* 0x0000081202107981 */ /* 0x000f28000c1e1900 */
[----:B------:R-:W4:Y:S04]  /*39d0*/  LDG.E R17, desc[UR18][R10.64+0x8] ;  /* 0x000008120a117981 */ /* 0x000f28000c1e1900 */
[----:B------:R-:W5:Y:S04]  /*39e0*/  LDG.E R22, desc[UR18][R2.64+0xc] ;  /* 0x00000c1202167981 */ /* 0x000f68000c1e1900 */
[----:B------:R-:W5:Y:S04]  /*39f0*/  LDG.E R23, desc[UR18][R10.64+0xc] ;  /* 0x00000c120a177981 */ /* 0x000f68000c1e1900 */
[----:B------:R-:W5:Y:S04]  /*3a00*/  LDG.E R28, desc[UR18][R10.64+0x14] ;  /* 0x000014120a1c7981 */ /* 0x000f68000c1e1900 */
[----:B------:R-:W5:Y:S04]  /*3a10*/  LDG.E R29, desc[UR18][R10.64+0x18] ;  /* 0x000018120a1d7981 */ /* 0x000f68000c1e1900 */
[----:B------:R-:W5:Y:S01]  /*3a20*/  LDG.E R26, desc[UR18][R2.64+0x1c] ;  /* 0x00001c12021a7981 */ /* 0x000f62000c1e1900 */
[----:B--2---:R-:W-:-:S03]  /*3a30*/  FFMA R18, R19, R18, R20 ;  /* 0x0000001213127223 */ /* 0x004fc60000000014 */
[----:B------:R-:W2:Y:S04]  /*3a40*/  LDG.E R20, desc[UR18][R2.64+0x10] ;  /* 0x0000101202147981 */ /* 0x000ea8000c1e1900 */
[----:B------:R-:W2:Y:S01]  /*3a50*/  LDG.E R19, desc[UR18][R2.64+0x14] ;  /* 0x0000141202137981 */ /* 0x000ea2000c1e1900 */
[----:B---3--:R-:W-:-:S03]  /*3a60*/  FFMA R27, R27, R21, R18 ;  /* 0x000000151b1b7223 */ /* 0x008fc60000000012 */
[----:B------:R-:W2:Y:S04]  /*3a70*/  LDG.E R21, desc[UR18][R10.64+0x10] ;  /* 0x000010120a157981 */ /* 0x000ea8000c1e1900 */
[----:B------:R-:W3:Y:S04]  /*3a80*/  LDG.E R18, desc[UR18][R2.64+0x18] ;  /* 0x0000181202127981 */ /* 0x000ee8000c1e1900 */
[----:B------:R-:W3:Y:S01]  /*3a90*/  LDG.E R11, desc[UR18][R10.64+0x1c] ;  /* 0x00001c120a0b7981 */ /* 0x000ee2000c1e1900 */
[----:B----4-:R-:W-:Y:S01]  /*3aa0*/  FFMA R17, R16, R17, R27 ;  /* 0x0000001110117223 */ /* 0x010fe2000000001b */
[----:B------:R-:W-:-:S02]  /*3ab0*/  UIADD3 UR4, UP0, UPT, UR4, 0x8, URZ ;  /* 0x0000000804047890 */ /* 0x000fc4000ff1e0ff */
[----:B------:R-:W-:Y:S01]  /*3ac0*/  ULOP3.LUT UR12, UR22, 0xfffffff8, URZ, 0xc0, !UPT ;  /* 0xfffffff8160c7892 */ /* 0x000fe2000f8ec0ff */
[----:B-----5:R-:W-:Y:S01]  /*3ad0*/  FFMA R17, R22, R23, R17 ;  /* 0x0000001716117223 */ /* 0x020fe20000000011 */
[----:B------:R-:W-:Y:S02]  /*3ae0*/  UIADD3.X UR5, UPT, UPT, URZ, UR5, URZ, UP0, !UPT ;  /* 0x00000005ff057290 */ /* 0x000fe400087fe4ff */
[----:B------:R-:W-:-:S04]  /*3af0*/  UISETP.NE.U32.AND UP0, UPT, UR4, UR12, UPT ;  /* 0x0000000c0400728c */ /* 0x000fc8000bf05070 */
[----:B------:R-:W-:Y:S01]  /*3b00*/  UISETP.NE.AND.EX UP0, UPT, UR5, UR23, UPT, UP0 ;  /* 0x000000170500728c */ /* 0x000fe2000bf05300 */
[----:B--2---:R-:W-:-:S04]  /*3b10*/  FFMA R20, R20, R21, R17 ;  /* 0x0000001514147223 */ /* 0x004fc80000000011 */
[----:B------:R-:W-:-:S04]  /*3b20*/  FFMA R19, R19, R28, R20 ;  /* 0x0000001c13137223 */ /* 0x000fc80000000014 */
[----:B---3--:R-:W-:-:S04]  /*3b30*/  FFMA R19, R18, R29, R19 ;  /* 0x0000001d12137223 */ /* 0x008fc80000000013 */
[----:B------:R-:W-:Y:S01]  /*3b40*/  FFMA R20, R26, R11, R19 ;  /* 0x0000000b1a147223 */ /* 0x000fe20000000013 */
[----:B------:R-:W-:Y:S06]  /*3b50*/  BRA.U UP0, `(.L_x_31) ;  /* 0xfffffffd00607547 */ /* 0x000fec000b83ffff */
[----:B------:R-:W0:Y:S01]  /*3b60*/  LDCU UR5, c[0x0][0x3c4] ;  /* 0x00007880ff0577ac */ /* 0x000e220008000800 */
[----:B------:R-:W-:-:S05]  /*3b70*/  UMOV UR4, UR12 ;  /* 0x0000000c00047c82 */ /* 0x000fca0008000000 */
.L_x_30:
[----:B------:R-:W-:-:S04]  /*3b80*/  ISETP.NE.U32.AND P1, PT, R4, RZ, PT ;  /* 0x000000ff0400720c */ /* 0x000fc80003f25070 */
[----:B------:R-:W-:-:S13]  /*3b90*/  ISETP.NE.AND.EX P1, PT, RZ, RZ, PT, P1 ;  /* 0x000000ffff00720c */ /* 0x000fda0003f25310 */
[----:B------:R-:W-:Y:S05]  /*3ba0*/  @!P1 BRA `(.L_x_32) ;  /* 0x0000000400409947 */ /* 0x000fea0003800000 */
[----:B------:R-:W-:Y:S01]  /*3bb0*/  IADD3 R2, P2, PT, R4, -0x1, RZ ;  /* 0xffffffff04027810 */ /* 0x000fe20007f5e0ff */
[----:B------:R-:W-:-:S03]  /*3bc0*/  ULOP3.LUT UR21, UR22, 0x3, URZ, 0xc0, !UPT ;  /* 0x0000000316157892 */ /* 0x000fc6000f8ec0ff */
[----:B------:R-:W-:Y:S01]  /*3bd0*/  ISETP.GE.U32.AND P1, PT, R2, 0x3, PT ;  /* 0x000000030200780c */ /* 0x000fe20003f26070 */
[----:B------:R-:W-:Y:S01]  /*3be0*/  IMAD.X R2, RZ, RZ, -0x1, P2 ;  /* 0xffffffffff027424 */ /* 0x000fe200010e06ff */
[----:B------:R-:W-:-:S04]  /*3bf0*/  UISETP.NE.U32.AND UP0, UPT, UR21, URZ, UPT ;  /* 0x000000ff1500728c */ /* 0x000fc8000bf05070 */
[----:B------:R-:W-:Y:S01]  /*3c00*/  ISETP.GE.U32.AND.EX P1, PT, R2, RZ, PT, P1 ;  /* 0x000000ff0200720c */ /* 0x000fe20003f26110 */
[----:B------:R-:W-:-:S12]  /*3c10*/  UISETP.NE.AND.EX UP0, UPT, URZ, URZ, UPT, UP0 ;  /* 0x000000ffff00728c */ /* 0x000fd8000bf05300 */
[----:B------:R-:W-:Y:S05]  /*3c20*/  @!P1 BRA `(.L_x_33) ;  /* 0x00000000007c9947 */ /* 0x000fea0003800000 */
[----:B------:R-:W1:Y:S01]  /*3c30*/  LDCU.128 UR24, c[0x0][0x380] ;  /* 0x00007000ff1877ac */ /* 0x000e620008000c00 */
[----:B------:R-:W-:Y:S01]  /*3c40*/  IADD3 R3, P1, PT, R12, UR4, RZ ;  /* 0x000000040c037c10 */ /* 0x000fe2000ff3e0ff */
[----:B------:R-:W-:-:S03]  /*3c50*/  UIADD3 UR12, UP1, UPT, UR4, UR28, URZ ;  /* 0x0000001c040c7290 */ /* 0x000fc6000ff3e0ff */
[----:B0-----:R-:W-:Y:S01]  /*3c60*/  IADD3.X R10, PT, PT, R5, UR5, RZ, P1, !PT ;  /* 0x00000005050a7c10 */ /* 0x001fe20008ffe4ff */
[----:B------:R-:W-:Y:S02]  /*3c70*/  UIADD3.X UR14, UPT, UPT, UR5, UR20, URZ, UP1, !UPT ;  /* 0x00000014050e7290 */ /* 0x000fe40008ffe4ff */
[----:B-1----:R-:W-:Y:S01]  /*3c80*/  ULEA UR16, UP2, UR12, UR26, 0x2 ;  /* 0x0000001a0c107291 */ /* 0x002fe2000f8410ff */
[----:B------:R-:W-:-:S03]  /*3c90*/  LEA R2, P2, R3, UR24, 0x2 ;  /* 0x0000001803027c11 */ /* 0x000fc6000f8410ff */
[----:B------:R-:W-:Y:S01]  /*3ca0*/  ULEA.HI.X UR17, UR12, UR27, UR14, 0x2, UP2 ;  /* 0x0000001b0c117291 */ /* 0x000fe200090f140e */
[----:B------:R-:W-:Y:S01]  /*3cb0*/  LEA.HI.X R3, R3, UR25, R10, 0x2, P2 ;  /* 0x0000001903037c11 */ /* 0x000fe200090f140a */
[----:B------:R-:W-:Y:S01]  /*3cc0*/  IMAD.U32 R10, RZ, RZ, UR16 ;  /* 0x00000010ff0a7e24 */ /* 0x000fe2000f8e00ff */
[----:B------:R-:W-:-:S03]  /*3cd0*/  MOV R16, UR16 ;  /* 0x0000001000107c02 */ /* 0x000fc60008000f00 */
[----:B------:R-:W-:Y:S01]  /*3ce0*/  IMAD.U32 R17, RZ, RZ, UR17 ;  /* 0x00000011ff117e24 */ /* 0x000fe2000f8e00ff */
[----:B------:R-:W-:Y:S01]  /*3cf0*/  MOV R11, UR17 ;  /* 0x00000011000b7c02 */ /* 0x000fe20008000f00 */
[----:B------:R-:W2:Y:S01]  /*3d00*/  LDG.E R21, desc[UR18][R2.64] ;  /* 0x0000001202157981 */ /* 0x000ea2000c1e1900 */
[----:B------:R-:W-:-:S03]  /*3d10*/  IMAD.U32 R18, RZ, RZ, UR16 ;  /* 0x00000010ff127e24 */ /* 0x000fc6000f8e00ff */
[----:B------:R-:W2:Y:S01]  /*3d20*/  LDG.E R16, desc[UR18][R16.64] ;  /* 0x0000001210107981 */ /* 0x000ea2000c1e1900 */
[----:B------:R-:W-:Y:S01]  /*3d30*/  IMAD.U32 R19, RZ, RZ, UR17 ;  /* 0x00000011ff137e24 */ /* 0x000fe2000f8e00ff */
[----:B------:R-:W-:Y:S02]  /*3d40*/  MOV R22, UR16 ;  /* 0x0000001000167c02 */ /* 0x000fe40008000f00 */
[----:B------:R-:W3:Y:S01]  /*3d50*/  LDG.E R10, desc[UR18][R10.64+0x4] ;  /* 0x000004120a0a7981 */ /* 0x000ee2000c1e1900 */
[----:B------:R-:W-:-:S03]  /*3d60*/  IMAD.U32 R23, RZ, RZ, UR17 ;  /* 0x00000011ff177e24 */ /* 0x000fc6000f8e00ff */
[----:B------:R-:W3:Y:S04]  /*3d70*/  LDG.E R26, desc[UR18][R2.64+0x4] ;  /* 0x00000412021a7981 */ /* 0x000ee8000c1e1900 */
[----:B------:R-:W4:Y:S04]  /*3d80*/  LDG.E R18, desc[UR18][R18.64+0x8] ;  /* 0x0000081212127981 */ /* 0x000f28000c1e1900 */
[----:B------:R-:W4:Y:S04]  /*3d90*/  LDG.E R28, desc[UR18][R2.64+0x8] ;  /* 0x00000812021c7981 */ /* 0x000f28000c1e1900 */
[----:B------:R-:W5:Y:S04]  /*3da0*/  LDG.E R27, desc[UR18][R2.64+0xc] ;  /* 0x00000c12021b7981 */ /* 0x000f68000c1e1900 */
[----:B------:R-:W5:Y:S01]  /*3db0*/  LDG.E R22, desc[UR18][R22.64+0xc] ;  /* 0x00000c1216167981 */ /* 0x000f62000c1e1900 */
[----:B------:R-:W-:-:S04]  /*3dc0*/  UIADD3 UR4, UP1, UPT, UR4, 0x4, URZ ;  /* 0x0000000404047890 */ /* 0x000fc8000ff3e0ff */
[----:B------:R-:W-:Y:S01]  /*3dd0*/  UIADD3.X UR5, UPT, UPT, URZ, UR5, URZ, UP1, !UPT ;  /* 0x00000005ff057290 */ /* 0x000fe20008ffe4ff */
[----:B--2---:R-:W-:-:S04]  /*3de0*/  FFMA R21, R21, R16, R20 ;  /* 0x0000001015157223 */ /* 0x004fc80000000014 */
[----:B---3--:R-:W-:-:S04]  /*3df0*/  FFMA R21, R26, R10, R21 ;  /* 0x0000000a1a157223 */ /* 0x008fc80000000015 */
[----:B----4-:R-:W-:-:S04]  /*3e00*/  FFMA R21, R28, R18, R21 ;  /* 0x000000121c157223 */ /* 0x010fc80000000015 */
[----:B-----5:R-:W-:-:S07]  /*3e10*/  FFMA R20, R27, R22, R21 ;  /* 0x000000161b147223 */ /* 0x020fce0000000015 */
.L_x_33:
[----:B------:R-:W-:Y:S05]  /*3e20*/  BRA.U !UP0, `(.L_x_32) ;  /* 0x0000000108a07547 */ /* 0x000fea000b800000 */
[----:B------:R-:W-:Y:S02]  /*3e30*/  UISETP.NE.U32.AND UP0, UPT, UR21, 0x1, UPT ;  /* 0x000000011500788c */ /* 0x000fe4000bf05070 */
[----:B------:R-:W-:Y:S02]  /*3e40*/  ULOP3.LUT UR22, UR22, 0x1, URZ, 0xc0, !UPT ;  /* 0x0000000116167892 */ /* 0x000fe4000f8ec0ff */
[----:B------:R-:W-:Y:S02]  /*3e50*/  UISETP.NE.AND.EX UP0, UPT, URZ, URZ, UPT, UP0 ;  /* 0x000000ffff00728c */ /* 0x000fe4000bf05300 */
[----:B------:R-:W-:-:S04]  /*3e60*/  UISETP.NE.U32.AND UP1, UPT, UR22, 0x1, UPT ;  /* 0x000000011600788c */ /* 0x000fc8000bf25070 */
[----:B------:R-:W-:Y:S01]  /*3e70*/  UISETP.NE.U32.AND.EX UP1, UPT, URZ, URZ, UPT, UP1 ;  /* 0x000000ffff00728c */ /* 0x000fe2000bf25110 */
[----:B------:R-:W-:-:S04]  /*3e80*/  PLOP3.LUT P2, PT, PT, PT, UP0, 0x80, 0x8 ;  /* 0x000000000008781c */ /* 0x000fc80003f4f008 */
[----:B------:R-:W1:Y:S01]  /*3e90*/  @UP0 LDCU.128 UR32, c[0x0][0x380] ;  /* 0x00007000ff2007ac */ /* 0x000e620008000c00 */
[----:B------:R-:W-:Y:S01]  /*3ea0*/  PLOP3.LUT P1, PT, PT, PT, UP1, 0x80, 0x8 ;  /* 0x000000000008781c */ /* 0x000fe20003f2f018 */
[----:B------:R-:W-:-:S04]  /*3eb0*/  @UP0 UIADD3 UR14, UP4, UPT, UR4, UR28, URZ ;  /* 0x0000001c040e0290 */ /* 0x000fc8000ff9e0ff */
[----:B------:R-:W2:Y:S03]  /*3ec0*/  @!UP1 LDCU.128 UR24, c[0x0][0x380] ;  /* 0x00007000ff1897ac */ /* 0x000ea60008000c00 */
[C---:B------:R-:W-:Y:S01]  /*3ed0*/  @P2 IADD3 R3, P3, PT, R12.reuse, UR4, RZ ;  /* 0x000000040c032c10 */ /* 0x040fe2000ff7e0ff */
[----:B------:R-:W-:Y:S02]  /*3ee0*/  @UP0 UIADD3 UR4, UP3, UPT, UR4, 0x2, URZ ;  /* 0x0000000204040890 */ /* 0x000fe4000ff7e0ff */
[----:B0-----:R-:W-:Y:S02]  /*3ef0*/  @UP0 UIADD3.X UR16, UPT, UPT, UR5, UR20, URZ, UP4, !UPT ;  /* 0x0000001405100290 */ /* 0x001fe4000a7fe4ff */
[----:B------:R-:W-:Y:S01]  /*3f00*/  @P2 IADD3.X R10, PT, PT, R5, UR5, RZ, P3, !PT ;  /* 0x00000005050a2c10 */ /* 0x000fe20009ffe4ff */
[----:B------:R-:W-:Y:S01]  /*3f10*/  @UP0 UIADD3.X UR5, UPT, UPT, URZ, UR5, URZ, UP3, !UPT ;  /* 0x00000005ff050290 */ /* 0x000fe20009ffe4ff */
[----:B------:R-:W-:Y:S01]  /*3f20*/  @!P1 IADD3 R17, P3, PT, R12, UR4, RZ ;  /* 0x000000040c119c10 */ /* 0x000fe2000ff7e0ff */
[----:B------:R-:W-:Y:S01]  /*3f30*/  @!UP1 UIADD3 UR12, UP3, UPT, UR4, UR28, URZ ;  /* 0x0000001c040c9290 */ /* 0x000fe2000ff7e0ff */
[----:B-1----:R-:W-:Y:S01]  /*3f40*/  @P2 LEA R2, P4, R3, UR32, 0x2 ;  /* 0x0000002003022c11 */ /* 0x002fe2000f8810ff */
[----:B------:R-:W-:-:S02]  /*3f50*/  @UP0 ULEA UR17, UP2, UR14, UR34, 0x2 ;  /* 0x000000220e110291 */ /* 0x000fc4000f8410ff */
[----:B------:R-:W-:Y:S01]  /*3f60*/  @!P1 IADD3.X R18, PT, PT, R5, UR5, RZ, P3, !PT ;  /* 0x0000000505129c10 */ /* 0x000fe20009ffe4ff */
[----:B------:R-:W-:Y:S01]  /*3f70*/  @!UP1 UIADD3.X UR5, UPT, UPT, UR5, UR20, URZ, UP3, !UPT ;  /* 0x0000001405059290 */ /* 0x000fe20009ffe4ff */
[----:B------:R-:W-:Y:S01]  /*3f80*/  @P2 LEA.HI.X R3, R3, UR33, R10, 0x2, P4 ;  /* 0x0000002103032c11 */ /* 0x000fe2000a0f140a */
[----:B------:R-:W-:Y:S01]  /*3f90*/  @UP0 ULEA.HI.X UR16, UR14, UR35, UR16, 0x2, UP2 ;  /* 0x000000230e100291 */ /* 0x000fe200090f1410 */
[C---:B--2---:R-:W-:Y:S01]  /*3fa0*/  @!P1 LEA R16, P4, R17.reuse, UR24, 0x2 ;  /* 0x0000001811109c11 */ /* 0x044fe2000f8810ff */
[----:B------:R-:W-:Y:S01]  /*3fb0*/  @!UP1 ULEA UR4, UP0, UR12, UR26, 0x2 ;  /* 0x0000001a0c049291 */ /* 0x000fe2000f8010ff */
[----:B------:R-:W-:Y:S01]  /*3fc0*/  IMAD.U32 R10, RZ, RZ, UR17 ;  /* 0x00000011ff0a7e24 */ /* 0x000fe2000f8e00ff */
[----:B------:R-:W2:Y:S01]  /*3fd0*/  @P2 LDG.E R21, desc[UR18][R2.64] ;  /* 0x0000001202152981 */ /* 0x000ea2000c1e1900 */
[----:B------:R-:W-:Y:S01]  /*3fe0*/  @!P1 LEA.HI.X R17, R17, UR25, R18, 0x2, P4 ;  /* 0x0000001911119c11 */ /* 0x000fe2000a0f1412 */
[----:B------:R-:W-:Y:S01]  /*3ff0*/  @!UP1 ULEA.HI.X UR5, UR12, UR27, UR5, 0x2, UP0 ;  /* 0x0000001b0c059291 */ /* 0x000fe200080f1405 */
[----:B------:R-:W-:Y:S01]  /*4000*/  MOV R11, UR16 ;  /* 0x00000010000b7c02 */ /* 0x000fe20008000f00 */
[----:B------:R-:W-:Y:S01]  /*4010*/  IMAD.U32 R18, RZ, RZ, UR4 ;  /* 0x00000004ff127e24 */ /* 0x000fe2000f8e00ff */
[----:B------:R-:W3:Y:S04]  /*4020*/  @P2 LDG.E R26, desc[UR18][R2.64+0x4] ;  /* 0x00000412021a2981 */ /* 0x000ee8000c1e1900 */
[----:B------:R-:W2:Y:S01]  /*4030*/  @P2 LDG.E R22, desc[UR18][R10.64] ;  /* 0x000000120a162981 */ /* 0x000ea2000c1e1900 */
[----:B------:R-:W-:-:S03]  /*4040*/  IMAD.U32 R19, RZ, RZ, UR5 ;  /* 0x00000005ff137e24 */ /* 0x000fc6000f8e00ff */
[----:B------:R-:W3:Y:S04]  /*4050*/  @P2 LDG.E R23, desc[UR18][R10.64+0x4] ;  /* 0x000004120a172981 */ /* 0x000ee8000c1e1900 */
[----:B------:R-:W4:Y:S04]  /*4060*/  @!P1 LDG.E R17, desc[UR18][R16.64] ;  /* 0x0000001210119981 */ /* 0x000f28000c1e1900 */
[----:B------:R-:W4:Y:S01]  /*4070*/  @!P1 LDG.E R18, desc[UR18][R18.64] ;  /* 0x0000001212129981 */ /* 0x000f22000c1e1900 */
[----:B--2---:R-:W-:-:S04]  /*4080*/  @P2 FFMA R21, R21, R22, R20 ;  /* 0x0000001615152223 */ /* 0x004fc80000000014 */
[----:B---3--:R-:W-:-:S04]  /*4090*/  @P2 FFMA R20, R26, R23, R21 ;  /* 0x000000171a142223 */ /* 0x008fc80000000015 */
[----:B----4-:R-:W-:-:S07]  /*40a0*/  @!P1 FFMA R20, R17, R18, R20 ;  /* 0x0000001211149223 */ /* 0x010fce0000000014 */
.L_x_32:
[----:B------:R-:W1:Y:S01]  /*40b0*/  LDC.64 R2, c[0x0][0x3b8] ;  /* 0x0000ee00ff027b82 */ /* 0x000e620000000a00 */
[----:B0-----:R-:W0:Y:S01]  /*40c0*/  LDCU.64 UR4, c[0x0][0x3d0] ;  /* 0x00007a00ff0477ac */ /* 0x001e220008000a00 */
[-C--:B-1----:R-:W-:Y:S02]  /*40d0*/  IMAD R16, R9, R2.reuse, RZ ;  /* 0x0000000209107224 */ /* 0x082fe400078e02ff */
[----:B------:R-:W-:-:S04]  /*40e0*/  IMAD.WIDE.U32 R10, R14, R2, UR6 ;  /* 0x000000060e0a7e25 */ /* 0x000fc8000f8e0002 */
[----:B------:R-:W-:Y:S01]  /*40f0*/  IMAD R17, R14, R3, R16 ;  /* 0x000000030e117224 */ /* 0x000fe200078e0210 */
[----:B0-----:R-:W-:-:S04]  /*4100*/  LEA R16, P1, R10, UR4, 0x2 ;  /* 0x000000040a107c11 */ /* 0x001fc8000f8210ff */
[----:B------:R-:W-:-:S04]  /*4110*/  IADD3 R11, PT, PT, R17, R11, RZ ;  /* 0x0000000b110b7210 */ /* 0x000fc80007ffe0ff */
[----:B------:R-:W-:Y:S01]  /*4120*/  LEA.HI.X R17, R10, UR5, R11, 0x2, P1 ;  /* 0x000000050a117c11 */ /* 0x000fe200088f140b */
[----:B------:R-:W0:Y:S04]  /*4130*/  LDCU.64 UR4, c[0x0][0x390] ;  /* 0x00007200ff0477ac */ /* 0x000e280008000a00 */
[----:B------:R1:W2:Y:S01]  /*4140*/  LDG.E R16, desc[UR18][R16.64] ;  /* 0x0000001210107981 */ /* 0x0002a2000c1e1900 */
[----:B------:R-:W-:-:S05]  /*4150*/  IADD3 R11, P1, PT, R24, UR28, RZ ;  /* 0x0000001c180b7c10 */ /* 0x000fca000ff3e0ff */
[----:B------:R-:W-:Y:S01]  /*4160*/  IMAD.X R18, RZ, RZ, UR20, P1 ;  /* 0x00000014ff127e24 */ /* 0x000fe200088e06ff */
[C---:B0-----:R-:W-:Y:S01]  /*4170*/  LEA R10, P1, R11.reuse, UR4, 0x2 ;  /* 0x000000040b0a7c11 */ /* 0x041fe2000f8210ff */
[----:B------:R-:W0:Y:S03]  /*4180*/  LDCU UR4, c[0x0][0x3c8] ;  /* 0x00007900ff0477ac */ /* 0x000e260008000800 */
[----:B------:R-:W-:-:S06]  /*4190*/  LEA.HI.X R11, R11, UR5, R18, 0x2, P1 ;  /* 0x000000050b0b7c11 */ /* 0x000fcc00088f1412 */
[----:B------:R-:W3:Y:S01]  /*41a0*/  LDG.E R11, desc[UR18][R10.64] ;  /* 0x000000120a0b7981 */ /* 0x000ee2000c1e1900 */
[----:B-1----:R-:W-:Y:S01]  /*41b0*/  HFMA2 R17, -RZ, RZ, 3.7421875, 0 ;  /* 0x437c0000ff117431 */ /* 0x002fe200000001ff */
[----:B------:R-:W-:-:S04]  /*41c0*/  UIADD3 UR6, UP0, UPT, UR6, 0x1, URZ ;  /* 0x0000000106067890 */ /* 0x000fc8000ff1e0ff */
[----:B------:R-:W-:Y:S01]  /*41d0*/  UIADD3.X UR7, UPT, UPT, URZ, UR7, URZ, UP0, !UPT ;  /* 0x00000007ff077290 */ /* 0x000fe200087fe4ff */
[----:B0-----:R-:W-:Y:S01]  /*41e0*/  FMUL R20, R20, UR4 ;  /* 0x0000000414147c20 */ /* 0x001fe20008400000 */
[----:B--2---:R-:W-:Y:S01]  /*41f0*/  FSETP.NEU.AND P1, PT, R16, RZ, PT ;  /* 0x000000ff1000720b */ /* 0x004fe20003f2d000 */
[----:B------:R-:W-:-:S03]  /*4200*/  IMAD.MOV.U32 R16, RZ, RZ, 0x3bbb989d ;  /* 0x3bbb989dff107424 */ /* 0x000fc600078e00ff */
[----:B------:R-:W-:Y:S02]  /*4210*/  FSEL R19, R20, -1.00000000000000000000e+09, P1 ;  /* 0xce6e6b2814137808 */ /* 0x000fe40000800000 */
[----:B------:R-:W-:-:S03]  /*4220*/  ISETP.NE.U32.AND P1, PT, R2, UR6, PT ;  /* 0x0000000602007c0c */ /* 0x000fc6000bf25070 */
[----:B------:R-:W-:Y:S01]  /*4230*/  FADD R19, R19, -R0 ;  /* 0x8000000013137221 */ /* 0x000fe20000000000 */
[----:B------:R-:W-:-:S03]  /*4240*/  ISETP.NE.AND.EX P1, PT, R3, UR7, PT, P1 ;  /* 0x0000000703007c0c */ /* 0x000fc6000bf25310 */
[----:B------:R-:W-:-:S04]  /*4250*/  FFMA.SAT R16, R19, R16, 0.5 ;  /* 0x3f00000013107423 */ /* 0x000fc80000002010 */
[----:B------:R-:W-:-:S04]  /*4260*/  FFMA.RM R16, R16, R17, 12582913 ;  /* 0x4b40000110107423 */ /* 0x000fc80000004011 */
[C---:B------:R-:W-:Y:S01]  /*4270*/  FADD R18, R16.reuse, -12583039 ;  /* 0xcb40007f10127421 */ /* 0x040fe20000000000 */
[----:B------:R-:W-:-:S03]  /*4280*/  IMAD.SHL.U32 R16, R16, 0x800000, RZ ;  /* 0x0080000010107824 */ /* 0x000fc600078e00ff */
[----:B------:R-:W-:-:S04]  /*4290*/  FFMA R18, R19, 1.4426950216293334961, -R18 ;  /* 0x3fb8aa3b13127823 */ /* 0x000fc80000000812 */
[----:B------:R-:W-:-:S04]  /*42a0*/  FFMA R18, R19, 1.925963033500011079e-08, R18 ;  /* 0x32a5706013127823 */ /* 0x000fc80000000012 */
[----:B------:R-:W0:Y:S02]  /*42b0*/  MUFU.EX2 R17, R18 ;  /* 0x0000001200117308 */ /* 0x000e240000000800 */
[----:B0-----:R-:W-:-:S04]  /*42c0*/  FMUL R17, R16, R17 ;  /* 0x0000001110117220 */ /* 0x001fc80000400000 */
[C---:B------:R-:W-:Y:S01]  /*42d0*/  FADD R7, R17.reuse, R7 ;  /* 0x0000000711077221 */ /* 0x040fe20000000000 */
[----:B---3--:R-:W-:Y:S01]  /*42e0*/  FFMA R6, R17, R11, R6 ;  /* 0x0000000b11067223 */ /* 0x008fe20000000006 */
[----:B------:R-:W-:Y:S06]  /*42f0*/  @P1 BRA `(.L_x_34) ;  /* 0xfffffff400401947 */ /* 0x000fec000383ffff */
.L_x_14:
[----:B------:R-:W0:Y:S01]  /*4300*/  MUFU.RCP R0, R7 ;  /* 0x0000000700007308 */ /* 0x000e220000001000 */
[----:B------:R-:W-:Y:S07]  /*4310*/  BSSY.RECONVERGENT B0, `(.L_x_35) ;  /* 0x000000b000007945 */ /* 0x000fee0003800200 */
[----:B------:R-:W1:Y:S01]  /*4320*/  FCHK P0, R6, R7 ;  /* 0x0000000706007302 */ /* 0x000e620000000000 */
[----:B0-----:R-:W-:-:S04]  /*4330*/  FFMA R3, R0, -R7, 1 ;  /* 0x3f80000000037423 */ /* 0x001fc80000000807 */
[----:B------:R-:W-:-:S04]  /*4340*/  FFMA R3, R0, R3, R0 ;  /* 0x0000000300037223 */ /* 0x000fc80000000000 */
[----:B------:R-:W-:-:S04]  /*4350*/  FFMA R5, R3, R6, RZ ;  /* 0x0000000603057223 */ /* 0x000fc800000000ff */
[----:B------:R-:W-:-:S04]  /*4360*/  FFMA R0, R5, -R7, R6 ;  /* 0x8000000705007223 */ /* 0x000fc80000000006 */
[----:B------:R-:W-:Y:S01]  /*4370*/  FFMA R5, R3, R0, R5 ;  /* 0x0000000003057223 */ /* 0x000fe20000000005 */
[----:B-1----:R-:W-:Y:S06]  /*4380*/  @!P0 BRA `(.L_x_36) ;  /* 0x00000000000c8947 */ /* 0x002fec0003800000 */
[----:B------:R-:W-:-:S07]  /*4390*/  MOV R2, 0x43b0 ;  /* 0x000043b000027802 */ /* 0x000fce0000000f00 */
[----:B------:R-:W-:Y:S05]  /*43a0*/  CALL.REL.NOINC `($__internal_1_$__cuda_sm3x_div_rn_noftz_f32_slowpath) ;  /* 0x0000000400447944 */ /* 0x000fea0003c00000 */
[----:B------:R-:W-:-:S07]  /*43b0*/  IMAD.MOV.U32 R5, RZ, RZ, R0 ;  /* 0x000000ffff057224 */ /* 0x000fce00078e0000 */
.L_x_36:
[----:B------:R-:W-:Y:S05]  /*43c0*/  BSYNC.RECONVERGENT B0 ;  /* 0x0000000000007941 */ /* 0x000fea0003800200 */
.L_x_35:
[----:B------:R-:W0:Y:S01]  /*43d0*/  LDCU.64 UR6, c[0x0][0x3c0] ;  /* 0x00007800ff0677ac */ /* 0x000e220008000a00 */
[----:B------:R-:W-:Y:S01]  /*43e0*/  MOV R25, RZ ;  /* 0x000000ff00197202 */ /* 0x000fe20000000f00 */
[----:B------:R-:W1:Y:S02]  /*43f0*/  LDCU.64 UR4, c[0x0][0x398] ;  /* 0x00007300ff0477ac */ /* 0x000e640008000a00 */
[----:B0-----:R-:W-:-:S04]  /*4400*/  IMAD.WIDE.U32 R24, R8, UR6, R24 ;  /* 0x0000000608187c25 */ /* 0x001fc8000f8e0018 */
[----:B------:R-:W-:Y:S01]  /*4410*/  IMAD R3, R8, UR7, R25 ;  /* 0x0000000708037c24 */ /* 0x000fe2000f8e0219 */
[----:B------:R-:W-:-:S04]  /*4420*/  IADD3 R24, P0, PT, R24, UR8, RZ ;  /* 0x0000000818187c10 */ /* 0x000fc8000ff1e0ff */
[----:B------:R-:W-:Y:S02]  /*4430*/  IADD3.X R3, PT, PT, R3, UR13, RZ, P0, !PT ;  /* 0x0000000d03037c10 */ /* 0x000fe400087fe4ff */
[----:B-1----:R-:W-:-:S04]  /*4440*/  LEA R2, P0, R24, UR4, 0x2 ;  /* 0x0000000418027c11 */ /* 0x002fc8000f8010ff */
[----:B------:R-:W-:-:S05]  /*4450*/  LEA.HI.X R3, R24, UR5, R3, 0x2, P0 ;  /* 0x0000000518037c11 */ /* 0x000fca00080f1403 */
[----:B------:R-:W-:Y:S01]  /*4460*/  STG.E desc[UR18][R2.64], R5 ;  /* 0x0000000502007986 */ /* 0x000fe2000c101912 */
[----:B------:R-:W-:Y:S05]  /*4470*/  EXIT ;  /* 0x000000000000794d */ /* 0x000fea0003800000 */
        .weak           $__internal_0_$__cuda_sm20_div_u64
        .type           $__internal_0_$__cuda_sm20_div_u64,@function
        .size           $__internal_0_$__cuda_sm20_div_u64,($__internal_1_$__cuda_sm3x_div_rn_noftz_f32_slowpath - $__internal_0_$__cuda_sm20_div_u64)
$__internal_0_$__cuda_sm20_div_u64:
[----:B------:R-:W0:Y:S01]  /*4480*/  LDCU.64 UR4, c[0x0][0x3a8] ;  /* 0x00007500ff0477ac */ /* 0x000e220008000a00 */
[----:B------:R-:W1:Y:S01]  /*4490*/  LDC.64 R2, c[0x0][0x3a8] ;  /* 0x0000ea00ff027b82 */ /* 0x000e620000000a00 */
[----:B0-----:R-:W0:Y:S08]  /*44a0*/  I2F.U64.RP R9, UR4 ;  /* 0x0000000400097d12 */ /* 0x001e300008309000 */
[----:B0-----:R-:W0:Y:S02]  /*44b0*/  MUFU.RCP R9, R9 ;  /* 0x0000000900097308 */ /* 0x001e240000001000 */
[----:B0-----:R-:W-:-:S06]  /*44c0*/  VIADD R4, R9, 0x1ffffffe ;  /* 0x1ffffffe09047836 */ /* 0x001fcc0000000000 */
[----:B------:R-:W1:Y:S02]  /*44d0*/  F2I.U64.TRUNC R4, R4 ;  /* 0x0000000400047311 */ /* 0x000e64000020d800 */
[----:B-1----:R-:W-:-:S04]  /*44e0*/  IMAD.WIDE.U32 R6, R4, R2, RZ ;  /* 0x0000000204067225 */ /* 0x002fc800078e00ff */
[----:B------:R-:W-:Y:S01]  /*44f0*/  IMAD R7, R4, R3, R7 ;  /* 0x0000000304077224 */ /* 0x000fe200078e0207 */
[----:B------:R-:W-:-:S03]  /*4500*/  IADD3 R11, P0, PT, RZ, -R6, RZ ;  /* 0x80000006ff0b7210 */ /* 0x000fc60007f1e0ff */
[----:B------:R-:W-:Y:S02]  /*4510*/  IMAD R7, R5, R2, R7 ;  /* 0x0000000205077224 */ /* 0x000fe400078e0207 */
[----:B------:R-:W-:-:S04]  /*4520*/  IMAD.HI.U32 R6, R4, R11, RZ ;  /* 0x0000000b04067227 */ /* 0x000fc800078e00ff */
[----:B------:R-:W-:Y:S01]  /*4530*/  IMAD.X R13, RZ, RZ, ~R7, P0 ;  /* 0x000000ffff0d7224 */ /* 0x000fe200000e0e07 */
[----:B------:R-:W-:-:S03]  /*4540*/  MOV R7, R4 ;  /* 0x0000000400077202 */ /* 0x000fc60000000f00 */
[-C--:B------:R-:W-:Y:S02]  /*4550*/  IMAD R9, R5, R13.reuse, RZ ;  /* 0x0000000d05097224 */ /* 0x080fe400078e02ff */
[----:B------:R-:W-:-:S04]  /*4560*/  IMAD.WIDE.U32 R6, P0, R4, R13, R6 ;  /* 0x0000000d04067225 */ /* 0x000fc80007800006 */
[----:B------:R-:W-:-:S04]  /*4570*/  IMAD.HI.U32 R13, R5, R13, RZ ;  /* 0x0000000d050d7227 */ /* 0x000fc800078e00ff */
[----:B------:R-:W-:-:S05]  /*4580*/  IMAD.HI.U32 R6, P1, R5, R11, R6 ;  /* 0x0000000b05067227 */ /* 0x000fca0007820006 */
[----:B------:R-:W-:Y:S01]  /*4590*/  IADD3 R7, P2, PT, R9, R6, RZ ;  /* 0x0000000609077210 */ /* 0x000fe20007f5e0ff */
[----:B------:R-:W-:-:S04]  /*45a0*/  IMAD.X R6, R13, 0x1, R5, P0 ;  /* 0x000000010d067824 */ /* 0x000fc800000e0605 */
[----:B------:R-:W-:Y:S01]  /*45b0*/  IMAD.WIDE.U32 R4, R7, R2, RZ ;  /* 0x0000000207047225 */ /* 0x000fe200078e00ff */
[----:B------:R-:W-:-:S03]  /*45c0*/  IADD3.X R9, PT, PT, RZ, RZ, R6, P2, P1 ;  /* 0x000000ffff097210 */ /* 0x000fc600017e2406 */
[----:B------:R-:W-:Y:S01]  /*45d0*/  IMAD R5, R7, R3, R5 ;  /* 0x0000000307057224 */ /* 0x000fe200078e0205 */
[----:B------:R-:W-:-:S03]  /*45e0*/  IADD3 R11, P0, PT, RZ, -R4, RZ ;  /* 0x80000004ff0b7210 */ /* 0x000fc60007f1e0ff */
[----:B------:R-:W-:Y:S02]  /*45f0*/  IMAD R5, R9, R2, R5 ;  /* 0x0000000209057224 */ /* 0x000fe400078e0205 */
[----:B------:R-:W-:-:S04]  /*4600*/  IMAD.HI.U32 R6, R7, R11, RZ ;  /* 0x0000000b07067227 */ /* 0x000fc800078e00ff */
[----:B------:R-:W-:Y:S02]  /*4610*/  IMAD.X R4, RZ, RZ, ~R5, P0 ;  /* 0x000000ffff047224 */ /* 0x000fe400000e0e05 */
[----:B------:R-:W-:Y:S02]  /*4620*/  IMAD.MOV.U32 R5, RZ, RZ, RZ ;  /* 0x000000ffff057224 */ /* 0x000fe400078e00ff */
[----:B------:R-:W-:-:S04]  /*4630*/  IMAD.WIDE.U32 R6, P0, R7, R4, R6 ;  /* 0x0000000407067225 */ /* 0x000fc80007800006 */
[C---:B------:R-:W-:Y:S02]  /*4640*/  IMAD R10, R9.reuse, R4, RZ ;  /* 0x00000004090a7224 */ /* 0x040fe400078e02ff */
[----:B------:R-:W-:-:S04]  /*4650*/  IMAD.HI.U32 R7, P1, R9, R11, R6 ;  /* 0x0000000b09077227 */ /* 0x000fc80007820006 */
[----:B------:R-:W-:Y:S01]  /*4660*/  IMAD.HI.U32 R6, R9, R4, RZ ;  /* 0x0000000409067227 */ /* 0x000fe200078e00ff */
[----:B------:R-:W-:-:S04]  /*4670*/  IADD3 R7, P2, PT, R10, R7, RZ ;  /* 0x000000070a077210 */ /* 0x000fc80007f5e0ff */
[----:B------:R-:W-:Y:S01]  /*4680*/  IADD3.X R9, PT, PT, R6, R9, RZ, P0, !PT ;  /* 0x0000000906097210 */ /* 0x000fe200007fe4ff */
[----:B------:R-:W-:-:S03]  /*4690*/  IMAD.HI.U32 R4, R7, UR14, RZ ;  /* 0x0000000e07047c27 */ /* 0x000fc6000f8e00ff */
[----:B------:R-:W-:Y:S01]  /*46a0*/  IADD3.X R9, PT, PT, RZ, RZ, R9, P2, P1 ;  /* 0x000000ffff097210 */ /* 0x000fe200017e2409 */
[----:B------:R-:W-:-:S04]  /*46b0*/  IMAD.WIDE.U32 R4, RZ, R7, R4 ;  /* 0x00000007ff047225 */ /* 0x000fc800078e0004 */
[----:B------:R-:W-:-:S04]  /*46c0*/  IMAD.HI.U32 R4, P0, R9, UR14, R4 ;  /* 0x0000000e09047c27 */ /* 0x000fc8000f800004 */
[----:B------:R-:W-:Y:S01]  /*46d0*/  IMAD.X R6, RZ, RZ, RZ, P0 ;  /* 0x000000ffff067224 */ /* 0x000fe200000e06ff */
[----:B------:R-:W-:-:S04]  /*46e0*/  IADD3 R7, P1, PT, RZ, R4, RZ ;  /* 0x00000004ff077210 */ /* 0x000fc80007f3e0ff */
[----:B------:R-:W-:Y:S01]  /*46f0*/  IADD3.X R9, PT, PT, RZ, R6, RZ, P1, !PT ;  /* 0x00000006ff097210 */ /* 0x000fe20000ffe4ff */
[----:B------:R-:W-:-:S04]  /*4700*/  IMAD.WIDE.U32 R4, R7, R2, RZ ;  /* 0x0000000207047225 */ /* 0x000fc800078e00ff */
[C---:B------:R-:W-:Y:S01]  /*4710*/  IMAD R5, R7.reuse, R3, R5 ;  /* 0x0000000307057224 */ /* 0x040fe200078e0205 */
[----:B------:R-:W-:Y:S02]  /*4720*/  IADD3 R11, P1, PT, -R4, UR14, RZ ;  /* 0x0000000e040b7c10 */ /* 0x000fe4000ff3e1ff */
[----:B------:R-:W-:Y:S01]  /*4730*/  IADD3 R4, P2, PT, R7, 0x1, RZ ;  /* 0x0000000107047810 */ /* 0x000fe20007f5e0ff */
[-C--:B------:R-:W-:Y:S01]  /*4740*/  IMAD R5, R9, R2.reuse, R5 ;  /* 0x0000000209057224 */ /* 0x080fe200078e0205 */
[CC--:B------:R-:W-:Y:S02]  /*4750*/  ISETP.GE.U32.AND P0, PT, R11.reuse, R2.reuse, PT ;  /* 0x000000020b00720c */ /* 0x0c0fe40003f06070 */
[----:B------:R-:W-:Y:S01]  /*4760*/  IADD3.X R6, PT, PT, RZ, R9, RZ, P2, !PT ;  /* 0x00000009ff067210 */ /* 0x000fe200017fe4ff */
[----:B------:R-:W-:Y:S01]  /*4770*/  IMAD.X R12, RZ, RZ, ~R5, P1 ;  /* 0x000000ffff0c7224 */ /* 0x000fe200008e0e05 */
[----:B------:R-:W-:-:S04]  /*4780*/  IADD3 R5, P1, PT, R11, -R2, RZ ;  /* 0x800000020b057210 */ /* 0x000fc80007f3e0ff */
[C---:B------:R-:W-:Y:S01]  /*4790*/  ISETP.GE.U32.AND.EX P0, PT, R12.reuse, R3, PT, P0 ;  /* 0x000000030c00720c */ /* 0x040fe20003f06100 */
[----:B------:R-:W-:Y:S01]  /*47a0*/  IMAD.X R10, R12, 0x1, ~R3, P1 ;  /* 0x000000010c0a7824 */ /* 0x000fe200008e0e03 */
[----:B------:R-:W-:Y:S02]  /*47b0*/  ISETP.NE.U32.AND P1, PT, R2, RZ, PT ;  /* 0x000000ff0200720c */ /* 0x000fe40003f25070 */
[----:B------:R-:W-:Y:S02]  /*47c0*/  SEL R7, R4, R7, P0 ;  /* 0x0000000704077207 */ /* 0x000fe40000000000 */
[----:B------:R-:W-:Y:S02]  /*47d0*/  SEL R5, R5, R11, P0 ;  /* 0x0000000b05057207 */ /* 0x000fe40000000000 */
[----:B------:R-:W-:Y:S02]  /*47e0*/  SEL R10, R10, R12, P0 ;  /* 0x0000000c0a0a7207 */ /* 0x000fe40000000000 */
[----:B------:R-:W-:-:S02]  /*47f0*/  SEL R4, R6, R9, P0 ;  /* 0x0000000906047207 */ /* 0x000fc40000000000 */
[----:B------:R-:W-:Y:S02]  /*4800*/  IADD3 R14, P2, PT, R7, 0x1, RZ ;  /* 0x00000001070e7810 */ /* 0x000fe40007f5e0ff */
[----:B------:R-:W-:Y:S01]  /*4810*/  ISETP.GE.U32.AND P0, PT, R5, R2, PT ;  /* 0x000000020500720c */ /* 0x000fe20003f06070 */
[----:B------:R-:W-:Y:S01]  /*4820*/  IMAD.MOV.U32 R2, RZ, RZ, R0 ;  /* 0x000000ffff027224 */ /* 0x000fe200078e0000 */
[----:B------:R-:W-:Y:S01]  /*4830*/  ISETP.NE.AND.EX P1, PT, R3, RZ, PT, P1 ;  /* 0x000000ff0300720c */ /* 0x000fe20003f25310 */
[----:B------:R-:W-:Y:S01]  /*4840*/  IMAD.X R15, RZ, RZ, R4, P2 ;  /* 0x000000ffff0f7224 */ /* 0x000fe200010e0604 */
[----:B------:R-:W-:Y:S01]  /*4850*/  ISETP.GE.U32.AND.EX P0, PT, R10, R3, PT, P0 ;  /* 0x000000030a00720c */ /* 0x000fe20003f06100 */
[----:B------:R-:W-:-:S03]  /*4860*/  HFMA2 R3, -RZ, RZ, 0, 0 ;  /* 0x00000000ff037431 */ /* 0x000fc600000001ff */
[----:B------:R-:W-:Y:S02]  /*4870*/  SEL R14, R14, R7, P0 ;  /* 0x000000070e0e7207 */ /* 0x000fe40000000000 */
[----:B------:R-:W-:Y:S02]  /*4880*/  SEL R15, R15, R4, P0 ;  /* 0x000000040f0f7207 */ /* 0x000fe40000000000 */
[----:B------:R-:W-:Y:S02]  /*4890*/  SEL R14, R14, 0xffffffff, P1 ;  /* 0xffffffff0e0e7807 */ /* 0x000fe40000800000 */
[----:B------:R-:W-:Y:S01]  /*48a0*/  SEL R15, R15, 0xffffffff, P1 ;  /* 0xffffffff0f0f7807 */ /* 0x000fe20000800000 */
[----:B------:R-:W-:Y:S06]  /*48b0*/  RET.REL.NODEC R2 `(_Z22flash_attention_kernelIfEvPKT_S2_S2_PS0_mmmmmfS2_) ;  /* 0xffffffb402d07950 */ /* 0x000fec0003c3ffff */
        .weak           $__internal_1_$__cuda_sm3x_div_rn_noftz_f32_slowpath
        .type           $__internal_1_$__cuda_sm3x_div_rn_noftz_f32_slowpath,@function
        .size           $__internal_1_$__cuda_sm3x_div_rn_noftz_f32_slowpath,(.L_x_50 - $__internal_1_$__cuda_sm3x_div_rn_noftz_f32_slowpath)
$__internal_1_$__cuda_sm3x_div_rn_noftz_f32_slowpath:
[----:B------:R-:W-:Y:S01]  /*48c0*/  SHF.R.U32.HI R3, RZ, 0x17, R7 ;  /* 0x00000017ff037819 */ /* 0x000fe20000011607 */
[----:B------:R-:W-:Y:S01]  /*48d0*/  BSSY.RECONVERGENT B1, `(.L_x_37) ;  /* 0x0000062000017945 */ /* 0x000fe20003800200 */
[----:B------:R-:W-:Y:S02]  /*48e0*/  SHF.R.U32.HI R0, RZ, 0x17, R6 ;  /* 0x00000017ff007819 */ /* 0x000fe40000011606 */
[----:B------:R-:W-:Y:S02]  /*48f0*/  LOP3.LUT R10, R3, 0xff, RZ, 0xc0, !PT ;  /* 0x000000ff030a7812 */ /* 0x000fe400078ec0ff */
[----:B------:R-:W-:-:S03]  /*4900*/  LOP3.LUT R5, R0, 0xff, RZ, 0xc0, !PT ;  /* 0x000000ff00057812 */ /* 0x000fc600078ec0ff */
[----:B------:R-:W-:Y:S02]  /*4910*/  VIADD R4, R10, 0xffffffff ;  /* 0xffffffff0a047836 */ /* 0x000fe40000000000 */
[----:B------:R-:W-:-:S03]  /*4920*/  VIADD R0, R5, 0xffffffff ;  /* 0xffffffff05007836 */ /* 0x000fc60000000000 */
[----:B------:R-:W-:-:S04]  /*4930*/  ISETP.GT.U32.AND P0, PT, R4, 0xfd, PT ;  /* 0x000000fd0400780c */ /* 0x000fc80003f04070 */
[----:B------:R-:W-:-:S13]  /*4940*/  ISETP.GT.U32.OR P0, PT, R0, 0xfd, P0 ;  /* 0x000000fd0000780c */ /* 0x000fda0000704470 */
[----:B------:R-:W-:Y:S01]  /*4950*/  @!P0 MOV R3, RZ ;  /* 0x000000ff00038202 */ /* 0x000fe20000000f00 */
[----:B------:R-:W-:Y:S06]  /*4960*/  @!P0 BRA `(.L_x_38) ;  /* 0x00000000005c8947 */ /* 0x000fec0003800000 */
[----:B------:R-:W-:Y:S02]  /*4970*/  FSETP.GTU.FTZ.AND P0, PT, |R6|, +INF , PT ;  /* 0x7f8000000600780b */ /* 0x000fe40003f1c200 */
[----:B------:R-:W-:-:S04]  /*4980*/  FSETP.GTU.FTZ.AND P1, PT, |R7|, +INF , PT ;  /* 0x7f8000000700780b */ /* 0x000fc80003f3c200 */
[----:B------:R-:W-:-:S13]  /*4990*/  PLOP3.LUT P0, PT, P0, P1, PT, 0xf8, 0x8f ;  /* 0x00000000008f781c */ /* 0x000fda0000703f70 */
[----:B------:R-:W-:Y:S05]  /*49a0*/  @P0 BRA `(.L_x_39) ;  /* 0x00000004004c0947 */ /* 0x000fea0003800000 */
[----:B------:R-:W-:-:S13]  /*49b0*/  LOP3.LUT P0, RZ, R7, 0x7fffffff, R6, 0xc8, !PT ;  /* 0x7fffffff07ff7812 */ /* 0x000fda000780c806 */
[----:B------:R-:W-:Y:S05]  /*49c0*/  @!P0 BRA `(.L_x_40) ;  /* 0x00000004003c8947 */ /* 0x000fea0003800000 */
[C---:B------:R-:W-:Y:S02]  /*49d0*/  FSETP.NEU.FTZ.AND P1, PT, |R6|.reuse, +INF , PT ;  /* 0x7f8000000600780b */ /* 0x040fe40003f3d200 */
[----:B------:R-:W-:Y:S02]  /*49e0*/  FSETP.NEU.FTZ.AND P2, PT, |R7|, +INF , PT ;  /* 0x7f8000000700780b */ /* 0x000fe40003f5d200 */
[----:B------:R-:W-:-:S11]  /*49f0*/  FSETP.NEU.FTZ.AND P0, PT, |R6|, +INF , PT ;  /* 0x7f8000000600780b */ /* 0x000fd60003f1d200 */
[----:B------:R-:W-:Y:S05]  /*4a00*/  @!P2 BRA !P1, `(.L_x_40) ;  /* 0x00000004002ca947 */ /* 0x000fea0004800000 */
[----:B------:R-:W-:-:S04]  /*4a10*/  LOP3.LUT P1, RZ, R6, 0x7fffffff, RZ, 0xc0, !PT ;  /* 0x7fffffff06ff7812 */ /* 0x000fc8000782c0ff */
[----:B------:R-:W-:-:S13]  /*4a20*/  PLOP3.LUT P1, PT, P2, P1, PT, 0x2f, 0xf2 ;  /* 0x0000000000f2781c */ /* 0x000fda0001722577 */
[----:B------:R-:W-:Y:S05]  /*4a30*/  @P1 BRA `(.L_x_41) ;  /* 0x0000000400181947 */ /* 0x000fea0003800000 */
[----:B------:R-:W-:-:S04]  /*4a40*/  LOP3.LUT P1, RZ, R7, 0x7fffffff, RZ, 0xc0, !PT ;  /* 0x7fffffff07ff7812 */ /* 0x000fc8000782c0ff */
[----:B------:R-:W-:-:S13]  /*4a50*/  PLOP3.LUT P0, PT, P0, P1, PT, 0x2f, 0xf2 ;  /* 0x0000000000f2781c */ /* 0x000fda0000702577 */
[----:B------:R-:W-:Y:S05]  /*4a60*/  @P0 BRA `(.L_x_42) ;  /* 0x0000000400000947 */ /* 0x000fea0003800000 */
[----:B------:R-:W-:Y:S02]  /*4a70*/  ISETP.GE.AND P0, PT, R0, RZ, PT ;  /* 0x000000ff0000720c */ /* 0x000fe40003f06270 */
[----:B------:R-:W-:-:S11]  /*4a80*/  ISETP.GE.AND P1, PT, R4, RZ, PT ;  /* 0x000000ff0400720c */ /* 0x000fd60003f26270 */
[----:B------:R-:W-:Y:S02]  /*4a90*/  @P0 IMAD.MOV.U32 R3, RZ, RZ, RZ ;  /* 0x000000ffff030224 */ /* 0x000fe400078e00ff */
[----:B------:R-:W-:Y:S01]  /*4aa0*/  @!P0 FFMA R6, R6, 1.84467440737095516160e+19, RZ ;  /* 0x5f80000006068823 */ /* 0x000fe200000000ff */
[----:B------:R-:W-:Y:S02]  /*4ab0*/  @!P0 IMAD.MOV.U32 R3, RZ, RZ, -0x40 ;  /* 0xffffffc0ff038424 */ /* 0x000fe400078e00ff */
[----:B------:R-:W-:-:S03]  /*4ac0*/  @!P1 FFMA R7, R7, 1.84467440737095516160e+19, RZ ;  /* 0x5f80000007079823 */ /* 0x000fc600000000ff */
[----:B------:R-:W-:-:S07]  /*4ad0*/  @!P1 IADD3 R3, PT, PT, R3, 0x40, RZ ;  /* 0x0000004003039810 */ /* 0x000fce0007ffe0ff */
.L_x_38:
[----:B------:R-:W-:Y:S01]  /*4ae0*/  LEA R0, R10, 0xc0800000, 0x17 ;  /* 0xc08000000a007811 */ /* 0x000fe200078eb8ff */
[----:B------:R-:W-:Y:S01]  /*4af0*/  VIADD R5, R5, 0xffffff81 ;  /* 0xffffff8105057836 */ /* 0x000fe20000000000 */
[----:B------:R-:W-:Y:S03]  /*4b00*/  BSSY.RECONVERGENT B2, `(.L_x_43) ;  /* 0x0000035000027945 */ /* 0x000fe60003800200 */
[----:B------:R-:W-:Y:S02]  /*4b10*/  IMAD.IADD R7, R7, 0x1, -R0 ;  /* 0x0000000107077824 */ /* 0x000fe400078e0a00 */
[C---:B------:R-:W-:Y:S01]  /*4b20*/  IMAD R0, R5.reuse, -0x800000, R6 ;  /* 0xff80000005007824 */ /* 0x040fe200078e0206 */
[----:B------:R-:W-:Y:S01]  /*4b30*/  IADD3 R6, PT, PT, R5, 0x7f, -R10 ;  /* 0x0000007f05067810 */ /* 0x000fe20007ffe80a */
[----:B------:R-:W0:Y:S01]  /*4b40*/  MUFU.RCP R4, R7 ;  /* 0x0000000700047308 */ /* 0x000e220000001000 */
[----:B------:R-:W-:-:S02]  /*4b50*/  FADD.FTZ R9, -R7, -RZ ;  /* 0x800000ff07097221 */ /* 0x000fc40000010100 */
[----:B------:R-:W-:Y:S02]  /*4b60*/  IADD3 R3, PT, PT, R6, R3, RZ ;  /* 0x0000000306037210 */ /* 0x000fe40007ffe0ff */
[----:B0-----:R-:W-:-:S04]  /*4b70*/  FFMA R11, R4, R9, 1 ;  /* 0x3f800000040b7423 */ /* 0x001fc80000000009 */
[----:B------:R-:W-:-:S04]  /*4b80*/  FFMA R13, R4, R11, R4 ;  /* 0x0000000b040d7223 */ /* 0x000fc80000000004 */
[----:B------:R-:W-:-:S04]  /*4b90*/  FFMA R4, R0, R13, RZ ;  /* 0x0000000d00047223 */ /* 0x000fc800000000ff */
[----:B------:R-:W-:-:S04]  /*4ba0*/  FFMA R11, R9, R4, R0 ;  /* 0x00000004090b7223 */ /* 0x000fc80000000000 */
[----:B------:R-:W-:-:S04]  /*4bb0*/  FFMA R12, R13, R11, R4 ;  /* 0x0000000b0d0c7223 */ /* 0x000fc80000000004 */
[----:B------:R-:W-:-:S04]  /*4bc0*/  FFMA R9, R9, R12, R0 ;  /* 0x0000000c09097223 */ /* 0x000fc80000000000 */
[----:B------:R-:W-:-:S05]  /*4bd0*/  FFMA R0, R13, R9, R12 ;  /* 0x000000090d007223 */ /* 0x000fca000000000c */
[----:B------:R-:W-:-:S04]  /*4be0*/  SHF.R.U32.HI R4, RZ, 0x17, R0 ;  /* 0x00000017ff047819 */ /* 0x000fc80000011600 */
[----:B------:R-:W-:-:S05]  /*4bf0*/  LOP3.LUT R4, R4, 0xff, RZ, 0xc0, !PT ;  /* 0x000000ff04047812 */ /* 0x000fca00078ec0ff */
[----:B------:R-:W-:-:S04]  /*4c00*/  IMAD.IADD R7, R4, 0x1, R3 ;  /* 0x0000000104077824 */ /* 0x000fc800078e0203 */
[----:B------:R-:W-:-:S05]  /*4c10*/  VIADD R4, R7, 0xffffffff ;  /* 0xffffffff07047836 */ /* 0x000fca0000000000 */
[----:B------:R-:W-:-:S13]  /*4c20*/  ISETP.GE.U32.AND P0, PT, R4, 0xfe, PT ;  /* 0x000000fe0400780c */ /* 0x000fda0003f06070 */
[----:B------:R-:W-:Y:S05]  /*4c30*/  @!P0 BRA `(.L_x_44) ;  /* 0x0000000000808947 */ /* 0x000fea0003800000 */
[----:B------:R-:W-:-:S13]  /*4c40*/  ISETP.GT.AND P0, PT, R7, 0xfe, PT ;  /* 0x000000fe0700780c */ /* 0x000fda0003f04270 */
[----:B------:R-:W-:Y:S05]  /*4c50*/  @P0 BRA `(.L_x_45) ;  /* 0x00000000006c0947 */ /* 0x000fea0003800000 */
[----:B------:R-:W-:-:S13]  /*4c60*/  ISETP.GE.AND P0, PT, R7, 0x1, PT ;  /* 0x000000010700780c */ /* 0x000fda0003f06270 */
[----:B------:R-:W-:Y:S05]  /*4c70*/  @P0 BRA `(.L_x_46) ;  /* 0x0000000000740947 */ /* 0x000fea0003800000 */
[----:B------:R-:W-:Y:S02]  /*4c80*/  ISETP.GE.AND P0, PT, R7, -0x18, PT ;  /* 0xffffffe80700780c */ /* 0x000fe40003f06270 */
[----:B------:R-:W-:-:S11]  /*4c90*/  LOP3.LUT R0, R0, 0x80000000, RZ, 0xc0, !PT ;  /* 0x8000000000007812 */ /* 0x000fd600078ec0ff */
[----:B------:R-:W-:Y:S05]  /*4ca0*/  @!P0 BRA `(.L_x_46) ;  /* 0x0000000000688947 */ /* 0x000fea0003800000 */
[-CC-:B------:R-:W-:Y:S01]  /*4cb0*/  FFMA.RZ R3, R13, R9.reuse, R12.reuse ;  /* 0x000000090d037223 */ /* 0x180fe2000000c00c */
[----:B------:R-:W-:Y:S01]  /*4cc0*/  IADD3 R6, PT, PT, R7, 0x20, RZ ;  /* 0x0000002007067810 */ /* 0x000fe20007ffe0ff */
[-CC-:B------:R-:W-:Y:S01]  /*4cd0*/  FFMA.RM R4, R13, R9.reuse, R12.reuse ;  /* 0x000000090d047223 */ /* 0x180fe2000000400c */
[----:B------:R-:W-:Y:S02]  /*4ce0*/  ISETP.NE.AND P2, PT, R7, RZ, PT ;  /* 0x000000ff0700720c */ /* 0x000fe40003f45270 */
[----:B------:R-:W-:Y:S01]  /*4cf0*/  LOP3.LUT R5, R3, 0x7fffff, RZ, 0xc0, !PT ;  /* 0x007fffff03057812 */ /* 0x000fe200078ec0ff */
[----:B------:R-:W-:Y:S01]  /*4d00*/  FFMA.RP R3, R13, R9, R12 ;  /* 0x000000090d037223 */ /* 0x000fe2000000800c */
[----:B------:R-:W-:Y:S01]  /*4d10*/  ISETP.NE.AND P1, PT, R7, RZ, PT ;  /* 0x000000ff0700720c */ /* 0x000fe20003f25270 */
[----:B------:R-:W-:Y:S01]  /*4d20*/  IMAD.MOV R7, RZ, RZ, -R7 ;  /* 0x000000ffff077224 */ /* 0x000fe200078e0a07 */
[----:B------:R-:W-:Y:S02]  /*4d30*/  LOP3.LUT R5, R5, 0x800000, RZ, 0xfc, !PT ;  /* 0x0080000005057812 */ /* 0x000fe400078efcff */
[----:B------:R-:W-:-:S02]  /*4d40*/  FSETP.NEU.FTZ.AND P0, PT, R3, R4, PT ;  /* 0x000000040300720b */ /* 0x000fc40003f1d000 */
[----:B------:R-:W-:Y:S02]  /*4d50*/  SHF.L.U32 R6, R5, R6, RZ ;  /* 0x0000000605067219 */ /* 0x000fe400000006ff */
[----:B------:R-:W-:Y:S02]  /*4d60*/  SEL R4, R7, RZ, P2 ;  /* 0x000000ff07047207 */ /* 0x000fe40001000000 */
[----:B------:R-:W-:Y:S02]  /*4d70*/  ISETP.NE.AND P1, PT, R6, RZ, P1 ;  /* 0x000000ff0600720c */ /* 0x000fe40000f25270 */
[----:B------:R-:W-:Y:S02]  /*4d80*/  SHF.R.U32.HI R4, RZ, R4, R5 ;  /* 0x00000004ff047219 */ /* 0x000fe40000011605 */
[----:B------:R-:W-:Y:S02]  /*4d90*/  PLOP3.LUT P0, PT, P0, P1, PT, 0xf8, 0x8f ;  /* 0x00000000008f781c */ /* 0x000fe40000703f70 */
[----:B------:R-:W-:-:S02]  /*4da0*/  SHF.R.U32.HI R6, RZ, 0x1, R4 ;  /* 0x00000001ff067819 */ /* 0x000fc40000011604 */
[----:B------:R-:W-:-:S04]  /*4db0*/  SEL R3, RZ, 0x1, !P0 ;  /* 0x00000001ff037807 */ /* 0x000fc80004000000 */
[----:B------:R-:W-:-:S04]  /*4dc0*/  LOP3.LUT R3, R3, 0x1, R6, 0xf8, !PT ;  /* 0x0000000103037812 */ /* 0x000fc800078ef806 */
[----:B------:R-:W-:-:S05]  /*4dd0*/  LOP3.LUT R3, R3, R4, RZ, 0xc0, !PT ;  /* 0x0000000403037212 */ /* 0x000fca00078ec0ff */
[----:B------:R-:W-:-:S05]  /*4de0*/  IMAD.IADD R3, R6, 0x1, R3 ;  /* 0x0000000106037824 */ /* 0x000fca00078e0203 */
[----:B------:R-:W-:Y:S01]  /*4df0*/  LOP3.LUT R0, R3, R0, RZ, 0xfc, !PT ;  /* 0x0000000003007212 */ /* 0x000fe200078efcff */
[----:B------:R-:W-:Y:S06]  /*4e00*/  BRA `(.L_x_46) ;  /* 0x0000000000107947 */ /* 0x000fec0003800000 */
.L_x_45:
[----:B------:R-:W-:-:S04]  /*4e10*/  LOP3.LUT R0, R0, 0x80000000, RZ, 0xc0, !PT ;  /* 0x8000000000007812 */ /* 0x000fc800078ec0ff */
[----:B------:R-:W-:Y:S01]  /*4e20*/  LOP3.LUT R0, R0, 0x7f800000, RZ, 0xfc, !PT ;  /* 0x7f80000000007812 */ /* 0x000fe200078efcff */
[----:B------:R-:W-:Y:S06]  /*4e30*/  BRA `(.L_x_46) ;  /* 0x0000000000047947 */ /* 0x000fec0003800000 */
.L_x_44:
[----:B------:R-:W-:-:S07]  /*4e40*/  LEA R0, R3, R0, 0x17 ;  /* 0x0000000003007211 */ /* 0x000fce00078eb8ff */
.L_x_46:
[----:B------:R-:W-:Y:S05]  /*4e50*/  BSYNC.RECONVERGENT B2 ;  /* 0x0000000000027941 */ /* 0x000fea0003800200 */
.L_x_43:
[----:B------:R-:W-:Y:S05]  /*4e60*/  BRA `(.L_x_47) ;  /* 0x0000000000207947 */ /* 0x000fea0003800000 */
.L_x_42:
[----:B------:R-:W-:-:S04]  /*4e70*/  LOP3.LUT R0, R7, 0x80000000, R6, 0x48, !PT ;  /* 0x8000000007007812 */ /* 0x000fc800078e4806 */
[----:B------:R-:W-:Y:S01]  /*4e80*/  LOP3.LUT R0, R0, 0x7f800000, RZ, 0xfc, !PT ;  /* 0x7f80000000007812 */ /* 0x000fe200078efcff */
[----:B------:R-:W-:Y:S06]  /*4e90*/  BRA `(.L_x_47) ;  /* 0x0000000000147947 */ /* 0x000fec0003800000 */
.L_x_41:
[----:B------:R-:W-:Y:S01]  /*4ea0*/  LOP3.LUT R0, R7, 0x80000000, R6, 0x48, !PT ;  /* 0x8000000007007812 */ /* 0x000fe200078e4806 */
[----:B------:R-:W-:Y:S06]  /*4eb0*/  BRA `(.L_x_47) ;  /* 0x00000000000c7947 */ /* 0x000fec0003800000 */
.L_x_40:
[----:B------:R-:W0:Y:S01]  /*4ec0*/  MUFU.RSQ R0, -QNAN ;  /* 0xffc0000000007908 */ /* 0x000e220000001400 */
[----:B------:R-:W-:Y:S05]  /*4ed0*/  BRA `(.L_x_47) ;  /* 0x0000000000047947 */ /* 0x000fea0003800000 */
.L_x_39:
[----:B------:R-:W-:-:S07]  /*4ee0*/  FADD.FTZ R0, R6, R7 ;  /* 0x0000000706007221 */ /* 0x000fce0000010000 */
.L_x_47:
[----:B------:R-:W-:Y:S05]  /*4ef0*/  BSYNC.RECONVERGENT B1 ;  /* 0x0000000000017941 */ /* 0x000fea0003800200 */
.L_x_37:
[----:B------:R-:W-:-:S04]  /*4f00*/  IMAD.MOV.U32 R3, RZ, RZ, 0x0 ;  /* 0x00000000ff037424 */ /* 0x000fc800078e00ff */
[----:B0-----:R-:W-:Y:S05]  /*4f10*/  RET.REL.NODEC R2 `(_Z22flash_attention_kernelIfEvPKT_S2_S2_PS0_mmmmmfS2_) ;  /* 0xffffffb002387950 */ /* 0x001fea0003c3ffff */
.L_x_48:
[----:B------:R-:W-:-:S00]  /*4f20*/  BRA `(.L_x_48) ;  /* 0xfffffffc00fc7947 */ /* 0x000fc0000383ffff */
[----:B------:R-:W-:-:S00]  /*4f30*/  NOP ;  /* 0x0000000000007918 */ /* 0x000fc00000000000 */
        /* <DEDUP_REMOVED lines=12> */
.L_x_50:


//--------------------- .nv.shared.reserved.0     --------------------------
	.section	.nv.shared.reserved.0,"aw",@nobits
	.weak		__nv_reservedSMEM_offset_0_alias
	.size		__nv_reservedSMEM_offset_0_alias, 0, 64
	.other		__nv_reservedSMEM_offset_0_alias,@"STO_CUDA_RESERVED_SHARED STV_DEFAULT"
__nv_reservedSMEM_offset_0_alias:
	.zero		0
	.zero		64


//--------------------- .nv.constant0._Z22flash_attention_kernelIfEvPKT_S2_S2_PS0_mmmmmfS2_ --------------------------
	.section	.nv.constant0._Z22flash_attention_kernelIfEvPKT_S2_S2_PS0_mmmmmfS2_,"a",@progbits
	.sectionflags	@""
	.align	4
.nv.constant0._Z22flash_attention_kernelIfEvPKT_S2_S2_PS0_mmmmmfS2_:
	.zero		984


//--------------------- SYMBOLS --------------------------

	.type		.nv.reservedSmem.offset0,@object
	.size		.nv.reservedSmem.offset0,0x4
